// auto-generated by cutlass_sweep.gemm — config: {"arch": "sm_100", "cluster_m": 2, "cluster_n": 1, "dtype": "bf16", "dtype_b": "bf16", "layout": "nt", "stages": 0, "tile_k": 128, "tile_m": 128, "tile_n": 64}
#include "cutlass/cutlass.h"
#include "cutlass/gemm/collective/collective_builder.hpp"
#include "cutlass/gemm/device/gemm_universal_adapter.h"
#include "cutlass/gemm/kernel/gemm_universal.hpp"
#include "cutlass/epilogue/collective/collective_builder.hpp"

using ElemA = cutlass::bfloat16_t;
using ElemB = cutlass::bfloat16_t;
using ElemCD = cutlass::bfloat16_t;
using Acc  = float;
using TileShape    = cute::Shape<cute::_128, cute::_64, cute::_128>;
using ClusterShape = cute::Shape<cute::_2, cute::_1, cute::_1>;

using CollectiveEpilogue = typename cutlass::epilogue::collective::CollectiveBuilder<
    cutlass::arch::Sm100, cutlass::arch::OpClassTensorOp,
    TileShape, ClusterShape,
    cutlass::epilogue::collective::EpilogueTileAuto,
    Acc, Acc,
    ElemCD, cutlass::layout::RowMajor, 128 / cutlass::sizeof_bits<ElemCD>::value,
    ElemCD, cutlass::layout::RowMajor, 128 / cutlass::sizeof_bits<ElemCD>::value,
    cutlass::epilogue::collective::EpilogueScheduleAuto
  >::CollectiveOp;

using CollectiveMainloop = typename cutlass::gemm::collective::CollectiveBuilder<
    cutlass::arch::Sm100, cutlass::arch::OpClassTensorOp,
    ElemA, cutlass::layout::RowMajor, 128 / cutlass::sizeof_bits<ElemA>::value,
    ElemB, cutlass::layout::ColumnMajor, 128 / cutlass::sizeof_bits<ElemB>::value,
    Acc,
    TileShape, ClusterShape,
    cutlass::gemm::collective::StageCountAutoCarveout<static_cast<int>(sizeof(typename CollectiveEpilogue::SharedStorage))>,
    cutlass::gemm::collective::KernelScheduleAuto
  >::CollectiveOp;

using GemmKernel = cutlass::gemm::kernel::GemmUniversal<
    cute::Shape<int,int,int,int>,
    CollectiveMainloop,
    CollectiveEpilogue
>;
using Gemm = cutlass::gemm::device::GemmUniversalAdapter<GemmKernel>;

// Force the device kernel symbol into the cubin without needing a host main.
auto* _anchor = &cutlass::device_kernel<GemmKernel>;


// ===== COMPILED SASS (sm_100a) =====

	.target	sm_100a

	.elftype	@"ET_EXEC"


//--------------------- .note.nv.tkinfo           --------------------------
	.section	.note.nv.tkinfo,"",@"SHT_NOTE"
	.sectionflags	@"SHF_NOTE_NV_TKINFO"
	.tkinfo
        /*0018*/ 	.word	0x00000002
        /*0030*/ 	.string	""
        /*0030*/ 	.string	"ptxas"
        /*0030*/ 	.string	"Cuda compilation tools, release 13.0, V13.0.88"
        /*0030*/ 	.string	"Build cuda_13.0.r13.0/compiler.36424714_0"
        /*0030*/ 	.string	"-arch sm_100a -m 64 "



//--------------------- .note.nv.cuinfo           --------------------------
	.section	.note.nv.cuinfo,"",@"SHT_NOTE"
	.sectionflags	@"SHF_NOTE_NV_CUINFO"
        /*0018*/ 	.short	0x0002
        /*001a*/ 	.short	0x0064
        /*001c*/ 	.short	0x0082
	.zero		2


//--------------------- .nv.info                  --------------------------
	.section	.nv.info,"",@"SHT_CUDA_INFO"
	.align	4


	//----- nvinfo : EIATTR_REGCOUNT
	.align		4
        /*0000*/ 	.byte	0x04, 0x2f
        /*0002*/ 	.short	(.L_19 - .L_18)
	.align		4
.L_18:
        /*0004*/ 	.word	index@(_ZN7cutlass13device_kernelINS_4gemm6kernel13GemmUniversalIN4cute5tupleIJiiiiEEENS1_10collective13CollectiveMmaINS1_35MainloopSm100TmaUmmaWarpSpecializedILi8ELi2ELi4ENS5_IJNS4_1CILi2EEENSA_ILi1EEESC_EEEEENS5_IJNSA_ILi128EEENSA_ILi64EEESF_EEENS_10bfloat16_tENS5_IJlSC_lEEESI_SJ_NS4_8TiledMMAINS4_8MMA_AtomIJNS4_26SM100_MMA_F16BF16_2x1SM_SSISI_SI_fLi128ELi64ELNS4_4UMMA5MajorE0ELSO_0ELNSN_7ScaleInE0ELSP_0EEEEEENS4_6LayoutINS5_IJSC_SC_SC_EEENS5_IJNSA_ILi0EEESU_SU_EEEEENS5_IJNS4_10UnderscoreESX_SX_EEEEENS4_18SM100_TMA_2SM_LOADENS4_14ComposedLayoutINS4_7SwizzleILi3ELi4ELi3EEENS4_18smem_ptr_flag_bitsILi16EEENSS_INS5_IJNSA_ILi8EEESG_EEENS5_IJSG_SC_EEEEEEEvNS4_8identityES10_S1A_vS1B_EENS_8epilogue10collective18CollectiveEpilogueINS1D_23Sm100TmaWarpSpecializedILi3ELi2ELi16ELb1ELb0EEEJNS5_IJSG_SG_SF_EEENS5_IJNSS_ISG_SC_EENSS_INS5_IJNSA_ILi16EEESB_EEENS5_IJSC_NSA_ILi32EEEEEEEEEEESI_SJ_SI_SJ_NS1D_6fusion15FusionCallbacksIS1H_NS1Q_17LinearCombinationISI_fSI_fLNS_15FloatRoundStyleE2EEES1I_S1P_JEEENS4_5SM1004TMEM4LOAD26SM100_TMEM_LOAD_32dp32b16xENS4_13SM90_TMA_LOADENS11_INS12_ILi1ELi4ELi3EEES15_NSS_INS5_IJS16_S1K_EEENS5_IJS1K_SC_EEEEEEENS4_39AutoVectorizingCopyWithAssumedAlignmentILi128EEENS4_14SM90_TMA_STOREES25_S27_S27_EEEvvEEEEvNT_6ParamsE)
        /*0008*/ 	.word	0x00000059


	//----- nvinfo : EIATTR_FRAME_SIZE
	.align		4
.L_19:
        /*000c*/ 	.byte	0x04, 0x11
        /*000e*/ 	.short	(.L_21 - .L_20)
	.align		4
.L_20:
        /*0010*/ 	.word	index@($__internal_2_$__cuda_sm10x_tcgen05_guardrail_trap_unallocated_columns_being_dealloced)
        /*0014*/ 	.word	0x00000000


	//----- nvinfo : EIATTR_FRAME_SIZE
	.align		4
.L_21:
        /*0018*/ 	.byte	0x04, 0x11
        /*001a*/ 	.short	(.L_23 - .L_22)
	.align		4
.L_22:
        /*001c*/ 	.word	index@($__internal_1_$__cuda_sm10x_tcgen05_guardrail_trap_phase_invalid_during_alloc)
        /*0020*/ 	.word	0x00000000


	//----- nvinfo : EIATTR_FRAME_SIZE
	.align		4
.L_23:
        /*0024*/ 	.byte	0x04, 0x11
        /*0026*/ 	.short	(.L_25 - .L_24)
	.align		4
.L_24:
        /*0028*/ 	.word	index@($__internal_0_$__cuda_sm10x_tcgen05_guardrail_trap_col_being_dealloced_not_returned_by_alloc)
        /*002c*/ 	.word	0x00000000


	//----- nvinfo : EIATTR_FRAME_SIZE
	.align		4
.L_25:
        /*0030*/ 	.byte	0x04, 0x11
        /*0032*/ 	.short	(.L_27 - .L_26)
	.align		4
.L_26:
        /*0034*/ 	.word	index@(_ZN7cutlass13device_kernelINS_4gemm6kernel13GemmUniversalIN4cute5tupleIJiiiiEEENS1_10collective13CollectiveMmaINS1_35MainloopSm100TmaUmmaWarpSpecializedILi8ELi2ELi4ENS5_IJNS4_1CILi2EEENSA_ILi1EEESC_EEEEENS5_IJNSA_ILi128EEENSA_ILi64EEESF_EEENS_10bfloat16_tENS5_IJlSC_lEEESI_SJ_NS4_8TiledMMAINS4_8MMA_AtomIJNS4_26SM100_MMA_F16BF16_2x1SM_SSISI_SI_fLi128ELi64ELNS4_4UMMA5MajorE0ELSO_0ELNSN_7ScaleInE0ELSP_0EEEEEENS4_6LayoutINS5_IJSC_SC_SC_EEENS5_IJNSA_ILi0EEESU_SU_EEEEENS5_IJNS4_10UnderscoreESX_SX_EEEEENS4_18SM100_TMA_2SM_LOADENS4_14ComposedLayoutINS4_7SwizzleILi3ELi4ELi3EEENS4_18smem_ptr_flag_bitsILi16EEENSS_INS5_IJNSA_ILi8EEESG_EEENS5_IJSG_SC_EEEEEEEvNS4_8identityES10_S1A_vS1B_EENS_8epilogue10collective18CollectiveEpilogueINS1D_23Sm100TmaWarpSpecializedILi3ELi2ELi16ELb1ELb0EEEJNS5_IJSG_SG_SF_EEENS5_IJNSS_ISG_SC_EENSS_INS5_IJNSA_ILi16EEESB_EEENS5_IJSC_NSA_ILi32EEEEEEEEEEESI_SJ_SI_SJ_NS1D_6fusion15FusionCallbacksIS1H_NS1Q_17LinearCombinationISI_fSI_fLNS_15FloatRoundStyleE2EEES1I_S1P_JEEENS4_5SM1004TMEM4LOAD26SM100_TMEM_LOAD_32dp32b16xENS4_13SM90_TMA_LOADENS11_INS12_ILi1ELi4ELi3EEES15_NSS_INS5_IJS16_S1K_EEENS5_IJS1K_SC_EEEEEEENS4_39AutoVectorizingCopyWithAssumedAlignmentILi128EEENS4_14SM90_TMA_STOREES25_S27_S27_EEEvvEEEEvNT_6ParamsE)
        /*0038*/ 	.word	0x00000000


	//----- nvinfo : EIATTR_MIN_STACK_SIZE
	.align		4
.L_27:
        /*003c*/ 	.byte	0x04, 0x12
        /*003e*/ 	.short	(.L_29 - .L_28)
	.align		4
.L_28:
        /*0040*/ 	.word	index@(_ZN7cutlass13device_kernelINS_4gemm6kernel13GemmUniversalIN4cute5tupleIJiiiiEEENS1_10collective13CollectiveMmaINS1_35MainloopSm100TmaUmmaWarpSpecializedILi8ELi2ELi4ENS5_IJNS4_1CILi2EEENSA_ILi1EEESC_EEEEENS5_IJNSA_ILi128EEENSA_ILi64EEESF_EEENS_10bfloat16_tENS5_IJlSC_lEEESI_SJ_NS4_8TiledMMAINS4_8MMA_AtomIJNS4_26SM100_MMA_F16BF16_2x1SM_SSISI_SI_fLi128ELi64ELNS4_4UMMA5MajorE0ELSO_0ELNSN_7ScaleInE0ELSP_0EEEEEENS4_6LayoutINS5_IJSC_SC_SC_EEENS5_IJNSA_ILi0EEESU_SU_EEEEENS5_IJNS4_10UnderscoreESX_SX_EEEEENS4_18SM100_TMA_2SM_LOADENS4_14ComposedLayoutINS4_7SwizzleILi3ELi4ELi3EEENS4_18smem_ptr_flag_bitsILi16EEENSS_INS5_IJNSA_ILi8EEESG_EEENS5_IJSG_SC_EEEEEEEvNS4_8identityES10_S1A_vS1B_EENS_8epilogue10collective18CollectiveEpilogueINS1D_23Sm100TmaWarpSpecializedILi3ELi2ELi16ELb1ELb0EEEJNS5_IJSG_SG_SF_EEENS5_IJNSS_ISG_SC_EENSS_INS5_IJNSA_ILi16EEESB_EEENS5_IJSC_NSA_ILi32EEEEEEEEEEESI_SJ_SI_SJ_NS1D_6fusion15FusionCallbacksIS1H_NS1Q_17LinearCombinationISI_fSI_fLNS_15FloatRoundStyleE2EEES1I_S1P_JEEENS4_5SM1004TMEM4LOAD26SM100_TMEM_LOAD_32dp32b16xENS4_13SM90_TMA_LOADENS11_INS12_ILi1ELi4ELi3EEES15_NSS_INS5_IJS16_S1K_EEENS5_IJS1K_SC_EEEEEEENS4_39AutoVectorizingCopyWithAssumedAlignmentILi128EEENS4_14SM90_TMA_STOREES25_S27_S27_EEEvvEEEEvNT_6ParamsE)
        /*0044*/ 	.word	0x00000000
.L_29:


//--------------------- .nv.compat                --------------------------
	.section	.nv.compat,"",@"SHT_CUDA_COMPAT_INFO"
	.align	4
        /*0000*/ 	.byte	0x02, 0x09, 0x01, 0x00, 0x02, 0x02, 0x02, 0x00, 0x02, 0x05, 0x05, 0x00, 0x03, 0x07, 0x01, 0x01
        /*0010*/ 	.byte	0x02, 0x03, 0x01, 0x00, 0x02, 0x06, 0x01, 0x00, 0x04, 0x0b, 0x08, 0x00, 0x09, 0x00, 0x00, 0x00
        /*0020*/ 	.byte	0x00, 0x00, 0x00, 0x00


//--------------------- .nv.info._ZN7cutlass13device_kernelINS_4gemm6kernel13GemmUniversalIN4cute5tupleIJiiiiEEENS1_10collective13CollectiveMmaINS1_35MainloopSm100TmaUmmaWarpSpecializedILi8ELi2ELi4ENS5_IJNS4_1CILi2EEENSA_ILi1EEESC_EEEEENS5_IJNSA_ILi128EEENSA_ILi64EEESF_EEENS_10bfloat16_tENS5_IJlSC_lEEESI_SJ_NS4_8TiledMMAINS4_8MMA_AtomIJNS4_26SM100_MMA_F16BF16_2x1SM_SSISI_SI_fLi128ELi64ELNS4_4UMMA5MajorE0ELSO_0ELNSN_7ScaleInE0ELSP_0EEEEEENS4_6LayoutINS5_IJSC_SC_SC_EEENS5_IJNSA_ILi0EEESU_SU_EEEEENS5_IJNS4_10UnderscoreESX_SX_EEEEENS4_18SM100_TMA_2SM_LOADENS4_14ComposedLayoutINS4_7SwizzleILi3ELi4ELi3EEENS4_18smem_ptr_flag_bitsILi16EEENSS_INS5_IJNSA_ILi8EEESG_EEENS5_IJSG_SC_EEEEEEEvNS4_8identityES10_S1A_vS1B_EENS_8epilogue10collective18CollectiveEpilogueINS1D_23Sm100TmaWarpSpecializedILi3ELi2ELi16ELb1ELb0EEEJNS5_IJSG_SG_SF_EEENS5_IJNSS_ISG_SC_EENSS_INS5_IJNSA_ILi16EEESB_EEENS5_IJSC_NSA_ILi32EEEEEEEEEEESI_SJ_SI_SJ_NS1D_6fusion15FusionCallbacksIS1H_NS1Q_17LinearCombinationISI_fSI_fLNS_15FloatRoundStyleE2EEES1I_S1P_JEEENS4_5SM1004TMEM4LOAD26SM100_TMEM_LOAD_32dp32b16xENS4_13SM90_TMA_LOADENS11_INS12_ILi1ELi4ELi3EEES15_NSS_INS5_IJS16_S1K_EEENS5_IJS1K_SC_EEEEEEENS4_39AutoVectorizingCopyWithAssumedAlignmentILi128EEENS4_14SM90_TMA_STOREES25_S27_S27_EEEvvEEEEvNT_6ParamsE --------------------------
	.section	.nv.info._ZN7cutlass13device_kernelINS_4gemm6kernel13GemmUniversalIN4cute5tupleIJiiiiEEENS1_10collective13CollectiveMmaINS1_35MainloopSm100TmaUmmaWarpSpecializedILi8ELi2ELi4ENS5_IJNS4_1CILi2EEENSA_ILi1EEESC_EEEEENS5_IJNSA_ILi128EEENSA_ILi64EEESF_EEENS_10bfloat16_tENS5_IJlSC_lEEESI_SJ_NS4_8TiledMMAINS4_8MMA_AtomIJNS4_26SM100_MMA_F16BF16_2x1SM_SSISI_SI_fLi128ELi64ELNS4_4UMMA5MajorE0ELSO_0ELNSN_7ScaleInE0ELSP_0EEEEEENS4_6LayoutINS5_IJSC_SC_SC_EEENS5_IJNSA_ILi0EEESU_SU_EEEEENS5_IJNS4_10UnderscoreESX_SX_EEEEENS4_18SM100_TMA_2SM_LOADENS4_14ComposedLayoutINS4_7SwizzleILi3ELi4ELi3EEENS4_18smem_ptr_flag_bitsILi16EEENSS_INS5_IJNSA_ILi8EEESG_EEENS5_IJSG_SC_EEEEEEEvNS4_8identityES10_S1A_vS1B_EENS_8epilogue10collective18CollectiveEpilogueINS1D_23Sm100TmaWarpSpecializedILi3ELi2ELi16ELb1ELb0EEEJNS5_IJSG_SG_SF_EEENS5_IJNSS_ISG_SC_EENSS_INS5_IJNSA_ILi16EEESB_EEENS5_IJSC_NSA_ILi32EEEEEEEEEEESI_SJ_SI_SJ_NS1D_6fusion15FusionCallbacksIS1H_NS1Q_17LinearCombinationISI_fSI_fLNS_15FloatRoundStyleE2EEES1I_S1P_JEEENS4_5SM1004TMEM4LOAD26SM100_TMEM_LOAD_32dp32b16xENS4_13SM90_TMA_LOADENS11_INS12_ILi1ELi4ELi3EEES15_NSS_INS5_IJS16_S1K_EEENS5_IJS1K_SC_EEEEEEENS4_39AutoVectorizingCopyWithAssumedAlignmentILi128EEENS4_14SM90_TMA_STOREES25_S27_S27_EEEvvEEEEvNT_6ParamsE,"",@"SHT_CUDA_INFO"
	.sectionflags	@""
	.align	4


	//----- nvinfo : EIATTR_CUDA_API_VERSION
	.align		4
        /*0000*/ 	.byte	0x04, 0x37
        /*0002*/ 	.short	(.L_31 - .L_30)
.L_30:
        /*0004*/ 	.word	0x00000082


	//----- nvinfo : EIATTR_KPARAM_INFO
	.align		4
.L_31:
        /*0008*/ 	.byte	0x04, 0x17
        /*000a*/ 	.short	(.L_33 - .L_32)
.L_32:
        /*000c*/ 	.word	0x00000000
        /*0010*/ 	.short	0x0000
        /*0012*/ 	.short	0x0000
        /*0014*/ 	.byte	0x00, 0xf0, 0x01, 0x20


	//----- nvinfo : EIATTR_AT_ENTRY_FRAGMENTS
	.align		4
.L_33:
        /*0018*/ 	.byte	0x04, 0x4f
        /*001a*/ 	.short	(.L_35 - .L_34)


	//   ....[0]....
.L_34:
        /*001c*/ 	.word	0x00000007


	//----- nvinfo : EIATTR_RESERVED_SMEM_USED
	.align		4
.L_35:
        /*0020*/ 	.byte	0x01, 0x41
	.zero		2


	//----- nvinfo : EIATTR_SPARSE_MMA_MASK
	.align		4
        /*0024*/ 	.byte	0x03, 0x50
        /*0026*/ 	.short	0x0000


	//----- nvinfo : EIATTR_TCGEN05_2CTA_USED
	.align		4
        /*0028*/ 	.byte	0x01, 0x52
	.zero		2


	//----- nvinfo : EIATTR_MAXREG_COUNT
	.align		4
        /*002c*/ 	.byte	0x03, 0x1b
        /*002e*/ 	.short	0x00ff


	//----- nvinfo : EIATTR_NUM_BARRIERS
	.align		4
        /*0030*/ 	.byte	0x02, 0x4c
        /*0032*/ 	.byte	0x07
	.zero		1


	//----- nvinfo : EIATTR_EXTERNS
	.align		4
        /*0034*/ 	.byte	0x04, 0x0f
        /*0036*/ 	.short	(.L_37 - .L_36)


	//   ....[0]....
	.align		4
.L_36:
        /*0038*/ 	.word	index@(__assertfail)


	//----- nvinfo : EIATTR_MERCURY_ISA_VERSION
	.align		4
.L_37:
        /*003c*/ 	.byte	0x03, 0x5f
        /*003e*/ 	.short	0x0101


	//----- nvinfo : EIATTR_INT_WARP_WIDE_INSTR_OFFSETS
	.align		4
        /*0040*/ 	.byte	0x04, 0x31
        /*0042*/ 	.short	(.L_39 - .L_38)


	//   ....[0]....
.L_38:
        /*0044*/ 	.word	0x00000d70


	//   ....[1]....
        /*0048*/ 	.word	0x00000e10


	//   ....[2]....
        /*004c*/ 	.word	0x000022e0


	//   ....[3]....
        /*0050*/ 	.word	0x000045c0


	//   ....[4]....
        /*0054*/ 	.word	0x000045e0


	//   ....[5]....
        /*0058*/ 	.word	0x00004610


	//   ....[6]....
        /*005c*/ 	.word	0x00004f20


	//   ....[7]....
        /*0060*/ 	.word	0x00004f90


	//   ....[8]....
        /*0064*/ 	.word	0x000050a0


	//   ....[9]....
        /*0068*/ 	.word	0x00005270


	//   ....[10]....
        /*006c*/ 	.word	0x00005320


	//   ....[11]....
        /*0070*/ 	.word	0x00005440


	//----- nvinfo : EIATTR_COOP_GROUP_MASK_REGIDS
	.align		4
.L_39:
        /*0074*/ 	.byte	0x04, 0x29
        /*0076*/ 	.short	(.L_41 - .L_40)


	//   ....[0]....
.L_40:
        /*0078*/ 	.word	0xffffffff


	//   ....[1]....
        /*007c*/ 	.word	0xffffffff


	//   ....[2]....
        /*0080*/ 	.word	0xffffffff


	//   ....[3]....
        /*0084*/ 	.word	0xffffffff


	//   ....[4]....
        /*0088*/ 	.word	0xffffffff


	//   ....[5]....
        /*008c*/ 	.word	0xffffffff


	//   ....[6]....
        /*0090*/ 	.word	0xffffffff


	//   ....[7]....
        /*0094*/ 	.word	0xffffffff


	//   ....[8]....
        /*0098*/ 	.word	0xffffffff


	//   ....[9]....
        /*009c*/ 	.word	0xffffffff


	//   ....[10]....
        /*00a0*/ 	.word	0xffffffff


	//   ....[11]....
        /*00a4*/ 	.word	0xffffffff


	//   ....[12]....
        /*00a8*/ 	.word	0xffffffff


	//   ....[13]....
        /*00ac*/ 	.word	0xffffffff


	//----- nvinfo : EIATTR_COOP_GROUP_INSTR_OFFSETS
	.align		4
.L_41:
        /*00b0*/ 	.byte	0x04, 0x28
        /*00b2*/ 	.short	(.L_43 - .L_42)


	//   ....[0]....
.L_42:
        /*00b4*/ 	.word	0x000000c0


	//   ....[1]....
        /*00b8*/ 	.word	0x00000500


	//   ....[2]....
        /*00bc*/ 	.word	0x00000700


	//   ....[3]....
        /*00c0*/ 	.word	0x00000870


	//   ....[4]....
        /*00c4*/ 	.word	0x00000960


	//   ....[5]....
        /*00c8*/ 	.word	0x00000ac0


	//   ....[6]....
        /*00cc*/ 	.word	0x00000c50


	//   ....[7]....
        /*00d0*/ 	.word	0x00000e90


	//   ....[8]....
        /*00d4*/ 	.word	0x000021c0


	//   ....[9]....
        /*00d8*/ 	.word	0x000031e0


	//   ....[10]....
        /*00dc*/ 	.word	0x000036b0


	//   ....[11]....
        /*00e0*/ 	.word	0x000036e0


	//   ....[12]....
        /*00e4*/ 	.word	0x000044c0


	//   ....[13]....
        /*00e8*/ 	.word	0x000046d0


	//----- nvinfo : EIATTR_VRC_CTA_INIT_COUNT
	.align		4
.L_43:
        /*00ec*/ 	.byte	0x02, 0x4a
        /*00ee*/ 	.byte	0x80
	.zero		1


	//----- nvinfo : EIATTR_SYSCALL_OFFSETS
	.align		4
        /*00f0*/ 	.byte	0x04, 0x46
        /*00f2*/ 	.short	(.L_45 - .L_44)


	//   ....[0]....
.L_44:
        /*00f4*/ 	.word	0x00005fd0


	//   ....[1]....
        /*00f8*/ 	.word	0x000060c0


	//   ....[2]....
        /*00fc*/ 	.word	0x00006880


	//   ....[3]....
        /*0100*/ 	.word	0x00007200


	//----- nvinfo : EIATTR_MBARRIER_INSTR_OFFSETS
	.align		4
.L_45:
        /*0104*/ 	.byte	0x04, 0x39
        /*0106*/ 	.short	(.L_47 - .L_46)


	//   ....[0]....
.L_46:
        /*0108*/ 	.word	0x000005f0
        /*010c*/ 	.word	0x000000ff
        /*0110*/ 	.word	0x00000000
        /*0114*/ 	.short	0x0100
        /*0116*/ 	.byte	0x08
	.zero		1


	//   ....[1]....
        /*0118*/ 	.word	0x00000600
        /*011c*/ 	.word	0x000000ff
        /*0120*/ 	.word	0x00000040
        /*0124*/ 	.short	0x0100
        /*0126*/ 	.byte	0x08
	.zero		1


	//   ....[2]....
        /*0128*/ 	.word	0x00000610
        /*012c*/ 	.word	0x000000ff
        /*0130*/ 	.word	0x00000008
        /*0134*/ 	.short	0x0100
        /*0136*/ 	.byte	0x08
	.zero		1


	//   ....[3]....
        /*0138*/ 	.word	0x00000620
        /*013c*/ 	.word	0x000000ff
        /*0140*/ 	.word	0x00000048
        /*0144*/ 	.short	0x0100
        /*0146*/ 	.byte	0x08
	.zero		1


	//   ....[4]....
        /*0148*/ 	.word	0x00000630
        /*014c*/ 	.word	0x000000ff
        /*0150*/ 	.word	0x00000010
        /*0154*/ 	.short	0x0100
        /*0156*/ 	.byte	0x08
	.zero		1


	//   ....[5]....
        /*0158*/ 	.word	0x00000640
        /*015c*/ 	.word	0x000000ff
        /*0160*/ 	.word	0x00000050
        /*0164*/ 	.short	0x0100
        /*0166*/ 	.byte	0x08
	.zero		1


	//   ....[6]....
        /*0168*/ 	.word	0x00000650
        /*016c*/ 	.word	0x000000ff
        /*0170*/ 	.word	0x00000018
        /*0174*/ 	.short	0x0100
        /*0176*/ 	.byte	0x08
	.zero		1


	//   ....[7]....
        /*0178*/ 	.word	0x00000660
        /*017c*/ 	.word	0x000000ff
        /*0180*/ 	.word	0x00000058
        /*0184*/ 	.short	0x0100
        /*0186*/ 	.byte	0x08
	.zero		1


	//   ....[8]....
        /*0188*/ 	.word	0x00000670
        /*018c*/ 	.word	0x000000ff
        /*0190*/ 	.word	0x00000020
        /*0194*/ 	.short	0x0100
        /*0196*/ 	.byte	0x08
	.zero		1


	//   ....[9]....
        /*0198*/ 	.word	0x00000680
        /*019c*/ 	.word	0x000000ff
        /*01a0*/ 	.word	0x00000060
        /*01a4*/ 	.short	0x0100
        /*01a6*/ 	.byte	0x08
	.zero		1


	//   ....[10]....
        /*01a8*/ 	.word	0x00000690
        /*01ac*/ 	.word	0x000000ff
        /*01b0*/ 	.word	0x00000028
        /*01b4*/ 	.short	0x0100
        /*01b6*/ 	.byte	0x08
	.zero		1


	//   ....[11]....
        /*01b8*/ 	.word	0x000006a0
        /*01bc*/ 	.word	0x000000ff
        /*01c0*/ 	.word	0x00000068
        /*01c4*/ 	.short	0x0100
        /*01c6*/ 	.byte	0x08
	.zero		1


	//   ....[12]....
        /*01c8*/ 	.word	0x000006b0
        /*01cc*/ 	.word	0x000000ff
        /*01d0*/ 	.word	0x00000030
        /*01d4*/ 	.short	0x0100
        /*01d6*/ 	.byte	0x08
	.zero		1


	//   ....[13]....
        /*01d8*/ 	.word	0x000006c0
        /*01dc*/ 	.word	0x000000ff
        /*01e0*/ 	.word	0x00000070
        /*01e4*/ 	.short	0x0100
        /*01e6*/ 	.byte	0x08
	.zero		1


	//   ....[14]....
        /*01e8*/ 	.word	0x000006d0
        /*01ec*/ 	.word	0x000000ff
        /*01f0*/ 	.word	0x00000038
        /*01f4*/ 	.short	0x0100
        /*01f6*/ 	.byte	0x08
	.zero		1


	//   ....[15]....
        /*01f8*/ 	.word	0x000006e0
        /*01fc*/ 	.word	0x000000ff
        /*0200*/ 	.word	0x00000078
        /*0204*/ 	.short	0x0100
        /*0206*/ 	.byte	0x08
	.zero		1


	//   ....[16]....
        /*0208*/ 	.word	0x00000800
        /*020c*/ 	.word	0x000000ff
        /*0210*/ 	.word	0x00000080
        /*0214*/ 	.short	0x0100
        /*0216*/ 	.byte	0x09
	.zero		1


	//   ....[17]....
        /*0218*/ 	.word	0x00000810
        /*021c*/ 	.word	0x000000ff
        /*0220*/ 	.word	0x00000098
        /*0224*/ 	.short	0x0100
        /*0226*/ 	.byte	0x09
	.zero		1


	//   ....[18]....
        /*0228*/ 	.word	0x00000820
        /*022c*/ 	.word	0x000000ff
        /*0230*/ 	.word	0x00000088
        /*0234*/ 	.short	0x0100
        /*0236*/ 	.byte	0x09
	.zero		1


	//   ....[19]....
        /*0238*/ 	.word	0x00000830
        /*023c*/ 	.word	0x000000ff
        /*0240*/ 	.word	0x000000a0
        /*0244*/ 	.short	0x0100
        /*0246*/ 	.byte	0x09
	.zero		1


	//   ....[20]....
        /*0248*/ 	.word	0x00000840
        /*024c*/ 	.word	0x000000ff
        /*0250*/ 	.word	0x00000090
        /*0254*/ 	.short	0x0100
        /*0256*/ 	.byte	0x09
	.zero		1


	//   ....[21]....
        /*0258*/ 	.word	0x00000850
        /*025c*/ 	.word	0x000000ff
        /*0260*/ 	.word	0x000000a8
        /*0264*/ 	.short	0x0100
        /*0266*/ 	.byte	0x09
	.zero		1


	//   ....[22]....
        /*0268*/ 	.word	0x00000930
        /*026c*/ 	.word	0x000000ff
        /*0270*/ 	.word	0x000000b0
        /*0274*/ 	.short	0x0100
        /*0276*/ 	.byte	0x08
	.zero		1


	//   ....[23]....
        /*0278*/ 	.word	0x00000940
        /*027c*/ 	.word	0x000000ff
        /*0280*/ 	.word	0x000000b8
        /*0284*/ 	.short	0x0100
        /*0286*/ 	.byte	0x08
	.zero		1


	//   ....[24]....
        /*0288*/ 	.word	0x00000a70
        /*028c*/ 	.word	0x000000ff
        /*0290*/ 	.word	0x000000c0
        /*0294*/ 	.short	0x0100
        /*0296*/ 	.byte	0x08
	.zero		1


	//   ....[25]....
        /*0298*/ 	.word	0x00000a80
        /*029c*/ 	.word	0x000000ff
        /*02a0*/ 	.word	0x000000d0
        /*02a4*/ 	.short	0x0100
        /*02a6*/ 	.byte	0x08
	.zero		1


	//   ....[26]....
        /*02a8*/ 	.word	0x00000a90
        /*02ac*/ 	.word	0x000000ff
        /*02b0*/ 	.word	0x000000c8
        /*02b4*/ 	.short	0x0100
        /*02b6*/ 	.byte	0x08
	.zero		1


	//   ....[27]....
        /*02b8*/ 	.word	0x00000aa0
        /*02bc*/ 	.word	0x000000ff
        /*02c0*/ 	.word	0x000000d8
        /*02c4*/ 	.short	0x0100
        /*02c6*/ 	.byte	0x08
	.zero		1


	//   ....[28]....
        /*02c8*/ 	.word	0x00000bc0
        /*02cc*/ 	.word	0x000000ff
        /*02d0*/ 	.word	0x000000e0
        /*02d4*/ 	.short	0x0100
        /*02d6*/ 	.byte	0x09
	.zero		1


	//   ....[29]....
        /*02d8*/ 	.word	0x00000bd0
        /*02dc*/ 	.word	0x000000ff
        /*02e0*/ 	.word	0x00000100
        /*02e4*/ 	.short	0x0100
        /*02e6*/ 	.byte	0x09
	.zero		1


	//   ....[30]....
        /*02e8*/ 	.word	0x00000be0
        /*02ec*/ 	.word	0x000000ff
        /*02f0*/ 	.word	0x000000e8
        /*02f4*/ 	.short	0x0100
        /*02f6*/ 	.byte	0x09
	.zero		1


	//   ....[31]....
        /*02f8*/ 	.word	0x00000bf0
        /*02fc*/ 	.word	0x000000ff
        /*0300*/ 	.word	0x00000108
        /*0304*/ 	.short	0x0100
        /*0306*/ 	.byte	0x09
	.zero		1


	//   ....[32]....
        /*0308*/ 	.word	0x00000c00
        /*030c*/ 	.word	0x000000ff
        /*0310*/ 	.word	0x000000f0
        /*0314*/ 	.short	0x0100
        /*0316*/ 	.byte	0x09
	.zero		1


	//   ....[33]....
        /*0318*/ 	.word	0x00000c10
        /*031c*/ 	.word	0x000000ff
        /*0320*/ 	.word	0x00000110
        /*0324*/ 	.short	0x0100
        /*0326*/ 	.byte	0x09
	.zero		1


	//   ....[34]....
        /*0328*/ 	.word	0x00000c20
        /*032c*/ 	.word	0x000000ff
        /*0330*/ 	.word	0x000000f8
        /*0334*/ 	.short	0x0100
        /*0336*/ 	.byte	0x09
	.zero		1


	//   ....[35]....
        /*0338*/ 	.word	0x00000c30
        /*033c*/ 	.word	0x000000ff
        /*0340*/ 	.word	0x00000118
        /*0344*/ 	.short	0x0100
        /*0346*/ 	.byte	0x09
	.zero		1


	//   ....[36]....
        /*0348*/ 	.word	0x00000d20
        /*034c*/ 	.word	0x000000ff
        /*0350*/ 	.word	0x00000120
        /*0354*/ 	.short	0x0100
        /*0356*/ 	.byte	0x08
	.zero		1


	//   ....[37]....
        /*0358*/ 	.word	0x00000d30
        /*035c*/ 	.word	0x000000ff
        /*0360*/ 	.word	0x00000130
        /*0364*/ 	.short	0x0100
        /*0366*/ 	.byte	0x08
	.zero		1


	//   ....[38]....
        /*0368*/ 	.word	0x00000d40
        /*036c*/ 	.word	0x000000ff
        /*0370*/ 	.word	0x00000128
        /*0374*/ 	.short	0x0100
        /*0376*/ 	.byte	0x08
	.zero		1


	//   ....[39]....
        /*0378*/ 	.word	0x00000d50
        /*037c*/ 	.word	0x000000ff
        /*0380*/ 	.word	0x00000138
        /*0384*/ 	.short	0x0100
        /*0386*/ 	.byte	0x08
	.zero		1


	//   ....[40]....
        /*0388*/ 	.word	0x00000e40
        /*038c*/ 	.word	0x000000ff
        /*0390*/ 	.word	0x00000140
        /*0394*/ 	.short	0x0100
        /*0396*/ 	.byte	0x06
	.zero		1


	//   ....[41]....
        /*0398*/ 	.word	0x00001860
        /*039c*/ 	.word	0x00000003
        /*03a0*/ 	.word	0x00000130
        /*03a4*/ 	.short	0x010a
        /*03a6*/ 	.byte	0xff
	.zero		1


	//   ....[42]....
        /*03a8*/ 	.word	0x00001890
        /*03ac*/ 	.word	0x00000003
        /*03b0*/ 	.word	0x00000120
        /*03b4*/ 	.short	0x0101
        /*03b6*/ 	.byte	0xff
	.zero		1


	//   ....[43]....
        /*03b8*/ 	.word	0x00001990
        /*03bc*/ 	.word	0x000000ff
        /*03c0*/ 	.word	0x00000040
        /*03c4*/ 	.short	0x010a
        /*03c6*/ 	.byte	0x08
	.zero		1


	//   ....[44]....
        /*03c8*/ 	.word	0x00001a60
        /*03cc*/ 	.word	0x000000ff
        /*03d0*/ 	.word	0x00000040
        /*03d4*/ 	.short	0x010a
        /*03d6*/ 	.byte	0x21
	.zero		1


	//   ....[45]....
        /*03d8*/ 	.word	0x00001c10
        /*03dc*/ 	.word	0x000000ff
        /*03e0*/ 	.word	0x00000040
        /*03e4*/ 	.short	0x010a
        /*03e6*/ 	.byte	0x08
	.zero		1


	//   ....[46]....
        /*03e8*/ 	.word	0x00001dd0
        /*03ec*/ 	.word	0x000000ff
        /*03f0*/ 	.word	0x000000b8
        /*03f4*/ 	.short	0x0101
        /*03f6*/ 	.byte	0x04
	.zero		1


	//   ....[47]....
        /*03f8*/ 	.word	0x00001df0
        /*03fc*/ 	.word	0x000000ff
        /*0400*/ 	.word	0x00000040
        /*0404*/ 	.short	0x010a
        /*0406*/ 	.byte	0x08
	.zero		1


	//   ....[48]....
        /*0408*/ 	.word	0x00001e70
        /*040c*/ 	.word	0x000000ff
        /*0410*/ 	.word	0x00000040
        /*0414*/ 	.short	0x010a
        /*0416*/ 	.byte	0x21
	.zero		1


	//   ....[49]....
        /*0418*/ 	.word	0x00002000
        /*041c*/ 	.word	0x000000ff
        /*0420*/ 	.word	0x00000040
        /*0424*/ 	.short	0x010a
        /*0426*/ 	.byte	0x08
	.zero		1


	//   ....[50]....
        /*0428*/ 	.word	0x000021f0
        /*042c*/ 	.word	0x00000002
        /*0430*/ 	.word	0x000000c0
        /*0434*/ 	.short	0x010a
        /*0436*/ 	.byte	0xff
	.zero		1


	//   ....[51]....
        /*0438*/ 	.word	0x000022b0
        /*043c*/ 	.word	0x00000002
        /*0440*/ 	.word	0x00000000
        /*0444*/ 	.short	0x0101
        /*0446*/ 	.byte	0xff
	.zero		1


	//   ....[52]....
        /*0448*/ 	.word	0x00002810
        /*044c*/ 	.word	0x000000ff
        /*0450*/ 	.word	0x00000000
        /*0454*/ 	.short	0x010a
        /*0456*/ 	.byte	0x05
	.zero		1


	//   ....[53]....
        /*0458*/ 	.word	0x000028a0
        /*045c*/ 	.word	0x000000ff
        /*0460*/ 	.word	0x00000000
        /*0464*/ 	.short	0x010a
        /*0466*/ 	.byte	0x05
	.zero		1


	//   ....[54]....
        /*0468*/ 	.word	0x00002930
        /*046c*/ 	.word	0x000000ff
        /*0470*/ 	.word	0x00000000
        /*0474*/ 	.short	0x010a
        /*0476*/ 	.byte	0x05
	.zero		1


	//   ....[55]....
        /*0478*/ 	.word	0x000029c0
        /*047c*/ 	.word	0x000000ff
        /*0480*/ 	.word	0x00000000
        /*0484*/ 	.short	0x010a
        /*0486*/ 	.byte	0x05
	.zero		1


	//   ....[56]....
        /*0488*/ 	.word	0x00002a50
        /*048c*/ 	.word	0x000000ff
        /*0490*/ 	.word	0x00000000
        /*0494*/ 	.short	0x010a
        /*0496*/ 	.byte	0x05
	.zero		1


	//   ....[57]....
        /*0498*/ 	.word	0x00002ae0
        /*049c*/ 	.word	0x000000ff
        /*04a0*/ 	.word	0x00000000
        /*04a4*/ 	.short	0x010a
        /*04a6*/ 	.byte	0x05
	.zero		1


	//   ....[58]....
        /*04a8*/ 	.word	0x00002b70
        /*04ac*/ 	.word	0x000000ff
        /*04b0*/ 	.word	0x00000000
        /*04b4*/ 	.short	0x010a
        /*04b6*/ 	.byte	0x05
	.zero		1


	//   ....[59]....
        /*04b8*/ 	.word	0x00002c10
        /*04bc*/ 	.word	0x00000000
        /*04c0*/ 	.word	0x00000000
        /*04c4*/ 	.short	0x010a
        /*04c6*/ 	.byte	0xff
	.zero		1


	//   ....[60]....
        /*04c8*/ 	.word	0x00002d40
        /*04cc*/ 	.word	0x00000000
        /*04d0*/ 	.word	0x00000120
        /*04d4*/ 	.short	0x010a
        /*04d6*/ 	.byte	0xff
	.zero		1


	//   ....[61]....
        /*04d8*/ 	.word	0x00002db0
        /*04dc*/ 	.word	0x00000004
        /*04e0*/ 	.word	0x00000000
        /*04e4*/ 	.short	0x0101
        /*04e6*/ 	.byte	0xff
	.zero		1


	//   ....[62]....
        /*04e8*/ 	.word	0x00002dd0
        /*04ec*/ 	.word	0x000000ff
        /*04f0*/ 	.word	0x000000d0
        /*04f4*/ 	.short	0x010a
        /*04f6*/ 	.byte	0x05
	.zero		1


	//   ....[63]....
        /*04f8*/ 	.word	0x00002ef0
        /*04fc*/ 	.word	0x00000000
        /*0500*/ 	.word	0x000000c0
        /*0504*/ 	.short	0x010a
        /*0506*/ 	.byte	0xff
	.zero		1


	//   ....[64]....
        /*0508*/ 	.word	0x00002ff0
        /*050c*/ 	.word	0x00000000
        /*0510*/ 	.word	0x00000000
        /*0514*/ 	.short	0x0101
        /*0516*/ 	.byte	0xff
	.zero		1


	//   ....[65]....
        /*0518*/ 	.word	0x00003080
        /*051c*/ 	.word	0x000000ff
        /*0520*/ 	.word	0x000000d0
        /*0524*/ 	.short	0x0106
        /*0526*/ 	.byte	0x05
	.zero		1


	//   ....[66]....
        /*0528*/ 	.word	0x000030a0
        /*052c*/ 	.word	0x000000ff
        /*0530*/ 	.word	0x000000d0
        /*0534*/ 	.short	0x010a
        /*0536*/ 	.byte	0x05
	.zero		1


	//   ....[67]....
        /*0538*/ 	.word	0x00003130
        /*053c*/ 	.word	0x000000ff
        /*0540*/ 	.word	0x000000d0
        /*0544*/ 	.short	0x0106
        /*0546*/ 	.byte	0x04
	.zero		1


	//   ....[68]....
        /*0548*/ 	.word	0x00003170
        /*054c*/ 	.word	0x00000000
        /*0550*/ 	.word	0x000000d0
        /*0554*/ 	.short	0x010a
        /*0556*/ 	.byte	0xff
	.zero		1


	//   ....[69]....
        /*0558*/ 	.word	0x000033b0
        /*055c*/ 	.word	0x000000ff
        /*0560*/ 	.word	0x00000008
        /*0564*/ 	.short	0x010a
        /*0566*/ 	.byte	0x06
	.zero		1


	//   ....[70]....
        /*0568*/ 	.word	0x000033d0
        /*056c*/ 	.word	0x000000ff
        /*0570*/ 	.word	0x00000008
        /*0574*/ 	.short	0x010a
        /*0576*/ 	.byte	0x06
	.zero		1


	//   ....[71]....
        /*0578*/ 	.word	0x00003560
        /*057c*/ 	.word	0x000000ff
        /*0580*/ 	.word	0x00000008
        /*0584*/ 	.short	0x010a
        /*0586*/ 	.byte	0x06
	.zero		1


	//   ....[72]....
        /*0588*/ 	.word	0x00003580
        /*058c*/ 	.word	0x000000ff
        /*0590*/ 	.word	0x00000008
        /*0594*/ 	.short	0x010a
        /*0596*/ 	.byte	0x06
	.zero		1


	//   ....[73]....
        /*0598*/ 	.word	0x00003640
        /*059c*/ 	.word	0x000000ff
        /*05a0*/ 	.word	0x00000000
        /*05a4*/ 	.short	0x0101
        /*05a6*/ 	.byte	0x07
	.zero		1


	//   ....[74]....
        /*05a8*/ 	.word	0x00003a00
        /*05ac*/ 	.word	0x00000000
        /*05b0*/ 	.word	0x000000c0
        /*05b4*/ 	.short	0x010a
        /*05b6*/ 	.byte	0xff
	.zero		1


	//   ....[75]....
        /*05b8*/ 	.word	0x00003ac0
        /*05bc*/ 	.word	0x00000000
        /*05c0*/ 	.word	0x00000000
        /*05c4*/ 	.short	0x0101
        /*05c6*/ 	.byte	0xff
	.zero		1


	//   ....[76]....
        /*05c8*/ 	.word	0x00003b70
        /*05cc*/ 	.word	0x000000ff
        /*05d0*/ 	.word	0x00000000
        /*05d4*/ 	.short	0x010a
        /*05d6*/ 	.byte	0x09
	.zero		1


	//   ....[77]....
        /*05d8*/ 	.word	0x00003b90
        /*05dc*/ 	.word	0x000000ff
        /*05e0*/ 	.word	0x00000100
        /*05e4*/ 	.short	0x010a
        /*05e6*/ 	.byte	0x08
	.zero		1


	//   ....[78]....
        /*05e8*/ 	.word	0x00003c40
        /*05ec*/ 	.word	0x000000ff
        /*05f0*/ 	.word	0x00000000
        /*05f4*/ 	.short	0x010a
        /*05f6*/ 	.byte	0x0e
	.zero		1


	//   ....[79]....
        /*05f8*/ 	.word	0x00003d70
        /*05fc*/ 	.word	0x000000ff
        /*0600*/ 	.word	0x00000000
        /*0604*/ 	.short	0x010a
        /*0606*/ 	.byte	0x26
	.zero		1


	//   ....[80]....
        /*0608*/ 	.word	0x000041b0
        /*060c*/ 	.word	0x000000ff
        /*0610*/ 	.word	0x00000000
        /*0614*/ 	.short	0x010a
        /*0616*/ 	.byte	0x08
	.zero		1


	//   ....[81]....
        /*0618*/ 	.word	0x00004240
        /*061c*/ 	.word	0x000000ff
        /*0620*/ 	.word	0x00000000
        /*0624*/ 	.short	0x010a
        /*0626*/ 	.byte	0x08
	.zero		1


	//   ....[82]....
        /*0628*/ 	.word	0x000042d0
        /*062c*/ 	.word	0x000000ff
        /*0630*/ 	.word	0x00000000
        /*0634*/ 	.short	0x010a
        /*0636*/ 	.byte	0x08
	.zero		1


	//   ....[83]....
        /*0638*/ 	.word	0x00004370
        /*063c*/ 	.word	0x00000000
        /*0640*/ 	.word	0x00000000
        /*0644*/ 	.short	0x010a
        /*0646*/ 	.byte	0xff
	.zero		1


	//   ....[84]....
        /*0648*/ 	.word	0x000043b0
        /*064c*/ 	.word	0x00000000
        /*0650*/ 	.word	0x00000000
        /*0654*/ 	.short	0x010a
        /*0656*/ 	.byte	0xff
	.zero		1


	//   ....[85]....
        /*0658*/ 	.word	0x00004420
        /*065c*/ 	.word	0x000000ff
        /*0660*/ 	.word	0x00000000
        /*0664*/ 	.short	0x0101
        /*0666*/ 	.byte	0x05
	.zero		1


	//   ....[86]....
        /*0668*/ 	.word	0x00004460
        /*066c*/ 	.word	0x000000ff
        /*0670*/ 	.word	0x00000140
        /*0674*/ 	.short	0x010a
        /*0676*/ 	.byte	0x07
	.zero		1


	//   ....[87]....
        /*0678*/ 	.word	0x000044b0
        /*067c*/ 	.word	0x000000ff
        /*0680*/ 	.word	0x00000000
        /*0684*/ 	.short	0x0101
        /*0686*/ 	.byte	0x05
	.zero		1


	//   ....[88]....
        /*0688*/ 	.word	0x000048c0
        /*068c*/ 	.word	0x00000000
        /*0690*/ 	.word	0x000000c0
        /*0694*/ 	.short	0x010a
        /*0696*/ 	.byte	0xff
	.zero		1


	//   ....[89]....
        /*0698*/ 	.word	0x00004980
        /*069c*/ 	.word	0x00000000
        /*06a0*/ 	.word	0x00000000
        /*06a4*/ 	.short	0x0101
        /*06a6*/ 	.byte	0xff
	.zero		1


	//   ....[90]....
        /*06a8*/ 	.word	0x00004ca0
        /*06ac*/ 	.word	0x000000ff
        /*06b0*/ 	.word	0x000000b8
        /*06b4*/ 	.short	0x010a
        /*06b6*/ 	.byte	0x06
	.zero		1


	//   ....[91]....
        /*06b8*/ 	.word	0x00004ec0
        /*06bc*/ 	.word	0x000000ff
        /*06c0*/ 	.word	0x00000098
        /*06c4*/ 	.short	0x010a
        /*06c6*/ 	.byte	0x0f
	.zero		1


	//   ....[92]....
        /*06c8*/ 	.word	0x00005170
        /*06cc*/ 	.word	0x000000ff
        /*06d0*/ 	.word	0x00000080
        /*06d4*/ 	.short	0x010b
        /*06d6*/ 	.byte	0x0f
	.zero		1


	//   ....[93]....
        /*06d8*/ 	.word	0x000051f0
        /*06dc*/ 	.word	0x000000ff
        /*06e0*/ 	.word	0x00000000
        /*06e4*/ 	.short	0x0101
        /*06e6*/ 	.byte	0x10
	.zero		1


	//   ....[94]....
        /*06e8*/ 	.word	0x00005230
        /*06ec*/ 	.word	0x000000ff
        /*06f0*/ 	.word	0x00000098
        /*06f4*/ 	.short	0x010a
        /*06f6*/ 	.byte	0x0d
	.zero		1


	//   ....[95]....
        /*06f8*/ 	.word	0x00005470
        /*06fc*/ 	.word	0x000000ff
        /*0700*/ 	.word	0x00000080
        /*0704*/ 	.short	0x010b
        /*0706*/ 	.byte	0x0d
	.zero		1


	//   ....[96]....
        /*0708*/ 	.word	0x000054e0
        /*070c*/ 	.word	0x000000ff
        /*0710*/ 	.word	0x00000000
        /*0714*/ 	.short	0x0101
        /*0716*/ 	.byte	0x0f
	.zero		1


	//   ....[97]....
        /*0718*/ 	.word	0x00005530
        /*071c*/ 	.word	0x000000ff
        /*0720*/ 	.word	0x00000000
        /*0724*/ 	.short	0x010a
        /*0726*/ 	.byte	0x04
	.zero		1


	//   ....[98]....
        /*0728*/ 	.word	0x000055c0
        /*072c*/ 	.word	0x000000ff
        /*0730*/ 	.word	0x00000000
        /*0734*/ 	.short	0x010a
        /*0736*/ 	.byte	0x04
	.zero		1


	//   ....[99]....
        /*0738*/ 	.word	0x00005660
        /*073c*/ 	.word	0x00000000
        /*0740*/ 	.word	0x00000000
        /*0744*/ 	.short	0x010a
        /*0746*/ 	.byte	0xff
	.zero		1


	//   ....[100]....
        /*0748*/ 	.word	0x000059a0
        /*074c*/ 	.word	0x00000000
        /*0750*/ 	.word	0x000000c0
        /*0754*/ 	.short	0x010a
        /*0756*/ 	.byte	0xff
	.zero		1


	//   ....[101]....
        /*0758*/ 	.word	0x00005ab0
        /*075c*/ 	.word	0x00000000
        /*0760*/ 	.word	0x00000000
        /*0764*/ 	.short	0x0101
        /*0766*/ 	.byte	0xff
	.zero		1


	//   ....[102]....
        /*0768*/ 	.word	0x00006500
        /*076c*/ 	.word	0x00000000
        /*0770*/ 	.word	0x00000080
        /*0774*/ 	.short	0x010a
        /*0776*/ 	.byte	0xff
	.zero		1


	//   ....[103]....
        /*0778*/ 	.word	0x00006540
        /*077c*/ 	.word	0x0000004c
        /*0780*/ 	.word	0x000000e0
        /*0784*/ 	.short	0x010a
        /*0786*/ 	.byte	0xff
	.zero		1


	//   ....[104]....
        /*0788*/ 	.word	0x00006650
        /*078c*/ 	.word	0x00000000
        /*0790*/ 	.word	0x00000080
        /*0794*/ 	.short	0x010a
        /*0796*/ 	.byte	0xff
	.zero		1


	//   ....[105]....
        /*0798*/ 	.word	0x00006760
        /*079c*/ 	.word	0x0000004c
        /*07a0*/ 	.word	0x000000e0
        /*07a4*/ 	.short	0x010a
        /*07a6*/ 	.byte	0xff
	.zero		1


	//   ....[106]....
        /*07a8*/ 	.word	0x00006f70
        /*07ac*/ 	.word	0x00000000
        /*07b0*/ 	.word	0x00000000
        /*07b4*/ 	.short	0x0101
        /*07b6*/ 	.byte	0xff
	.zero		1


	//   ....[107]....
        /*07b8*/ 	.word	0x00006f80
        /*07bc*/ 	.word	0x00000002
        /*07c0*/ 	.word	0x00000080
        /*07c4*/ 	.short	0x010a
        /*07c6*/ 	.byte	0xff
	.zero		1


	//   ....[108]....
        /*07c8*/ 	.word	0x00007040
        /*07cc*/ 	.word	0x00000002
        /*07d0*/ 	.word	0x00000080
        /*07d4*/ 	.short	0x010a
        /*07d6*/ 	.byte	0xff
	.zero		1


	//   ....[109]....
        /*07d8*/ 	.word	0x000073c0
        /*07dc*/ 	.word	0x0000004c
        /*07e0*/ 	.word	0x00000000
        /*07e4*/ 	.short	0x0101
        /*07e6*/ 	.byte	0xff
	.zero		1


	//   ....[110]....
        /*07e8*/ 	.word	0x00007960
        /*07ec*/ 	.word	0x00000002
        /*07f0*/ 	.word	0x00000000
        /*07f4*/ 	.short	0x0101
        /*07f6*/ 	.byte	0xff
	.zero		1


	//   ....[111]....
        /*07f8*/ 	.word	0x00007bd0
        /*07fc*/ 	.word	0x000000ff
        /*0800*/ 	.word	0x00000000
        /*0804*/ 	.short	0x0101
        /*0806*/ 	.byte	0x04
	.zero		1


	//   ....[112]....
        /*0808*/ 	.word	0x00007bf0
        /*080c*/ 	.word	0x00000003
        /*0810*/ 	.word	0x00000130
        /*0814*/ 	.short	0x010a
        /*0816*/ 	.byte	0xff
	.zero		1


	//   ....[113]....
        /*0818*/ 	.word	0x00007c50
        /*081c*/ 	.word	0x00000002
        /*0820*/ 	.word	0x00000040
        /*0824*/ 	.short	0x010a
        /*0826*/ 	.byte	0xff
	.zero		1


	//   ....[114]....
        /*0828*/ 	.word	0x00007cb0
        /*082c*/ 	.word	0x00000002
        /*0830*/ 	.word	0x00000040
        /*0834*/ 	.short	0x010a
        /*0836*/ 	.byte	0xff
	.zero		1


	//   ....[115]....
        /*0838*/ 	.word	0x00007d00
        /*083c*/ 	.word	0x00000002
        /*0840*/ 	.word	0x000000c0
        /*0844*/ 	.short	0x010a
        /*0846*/ 	.byte	0xff
	.zero		1


	//   ....[116]....
        /*0848*/ 	.word	0x00007d60
        /*084c*/ 	.word	0x00000000
        /*0850*/ 	.word	0x00000000
        /*0854*/ 	.short	0x010a
        /*0856*/ 	.byte	0xff
	.zero		1


	//   ....[117]....
        /*0858*/ 	.word	0x00007dc0
        /*085c*/ 	.word	0x00000000
        /*0860*/ 	.word	0x00000000
        /*0864*/ 	.short	0x010a
        /*0866*/ 	.byte	0xff
	.zero		1


	//   ....[118]....
        /*0868*/ 	.word	0x00007e20
        /*086c*/ 	.word	0x00000000
        /*0870*/ 	.word	0x00000000
        /*0874*/ 	.short	0x010a
        /*0876*/ 	.byte	0xff
	.zero		1


	//   ....[119]....
        /*0878*/ 	.word	0x00007e80
        /*087c*/ 	.word	0x00000000
        /*0880*/ 	.word	0x00000000
        /*0884*/ 	.short	0x010a
        /*0886*/ 	.byte	0xff
	.zero		1


	//   ....[120]....
        /*0888*/ 	.word	0x00007ee0
        /*088c*/ 	.word	0x00000000
        /*0890*/ 	.word	0x00000000
        /*0894*/ 	.short	0x010a
        /*0896*/ 	.byte	0xff
	.zero		1


	//   ....[121]....
        /*0898*/ 	.word	0x00007f40
        /*089c*/ 	.word	0x00000000
        /*08a0*/ 	.word	0x00000000
        /*08a4*/ 	.short	0x010a
        /*08a6*/ 	.byte	0xff
	.zero		1


	//   ....[122]....
        /*08a8*/ 	.word	0x00007fa0
        /*08ac*/ 	.word	0x00000000
        /*08b0*/ 	.word	0x00000000
        /*08b4*/ 	.short	0x010a
        /*08b6*/ 	.byte	0xff
	.zero		1


	//   ....[123]....
        /*08b8*/ 	.word	0x00007ff0
        /*08bc*/ 	.word	0x00000000
        /*08c0*/ 	.word	0x00000120
        /*08c4*/ 	.short	0x010a
        /*08c6*/ 	.byte	0xff
	.zero		1


	//   ....[124]....
        /*08c8*/ 	.word	0x00008050
        /*08cc*/ 	.word	0x00000000
        /*08d0*/ 	.word	0x000000d0
        /*08d4*/ 	.short	0x010a
        /*08d6*/ 	.byte	0xff
	.zero		1


	//   ....[125]....
        /*08d8*/ 	.word	0x000080a0
        /*08dc*/ 	.word	0x00000000
        /*08e0*/ 	.word	0x000000c0
        /*08e4*/ 	.short	0x010a
        /*08e6*/ 	.byte	0xff
	.zero		1


	//   ....[126]....
        /*08e8*/ 	.word	0x00008100
        /*08ec*/ 	.word	0x00000000
        /*08f0*/ 	.word	0x000000d0
        /*08f4*/ 	.short	0x010a
        /*08f6*/ 	.byte	0xff
	.zero		1


	//   ....[127]....
        /*08f8*/ 	.word	0x00008160
        /*08fc*/ 	.word	0x00000004
        /*0900*/ 	.word	0x00000008
        /*0904*/ 	.short	0x010a
        /*0906*/ 	.byte	0xff
	.zero		1


	//   ....[128]....
        /*0908*/ 	.word	0x00008240
        /*090c*/ 	.word	0x00000002
        /*0910*/ 	.word	0x00000008
        /*0914*/ 	.short	0x010a
        /*0916*/ 	.byte	0xff
	.zero		1


	//   ....[129]....
        /*0918*/ 	.word	0x00008290
        /*091c*/ 	.word	0x00000000
        /*0920*/ 	.word	0x000000c0
        /*0924*/ 	.short	0x010a
        /*0926*/ 	.byte	0xff
	.zero		1


	//   ....[130]....
        /*0928*/ 	.word	0x000082f0
        /*092c*/ 	.word	0x00000000
        /*0930*/ 	.word	0x00000100
        /*0934*/ 	.short	0x010a
        /*0936*/ 	.byte	0xff
	.zero		1


	//   ....[131]....
        /*0938*/ 	.word	0x00008350
        /*093c*/ 	.word	0x00000000
        /*0940*/ 	.word	0x00000000
        /*0944*/ 	.short	0x010a
        /*0946*/ 	.byte	0xff
	.zero		1


	//   ....[132]....
        /*0948*/ 	.word	0x000083b0
        /*094c*/ 	.word	0x00000000
        /*0950*/ 	.word	0x00000000
        /*0954*/ 	.short	0x010a
        /*0956*/ 	.byte	0xff
	.zero		1


	//   ....[133]....
        /*0958*/ 	.word	0x00008410
        /*095c*/ 	.word	0x00000000
        /*0960*/ 	.word	0x00000000
        /*0964*/ 	.short	0x010a
        /*0966*/ 	.byte	0xff
	.zero		1


	//   ....[134]....
        /*0968*/ 	.word	0x00008470
        /*096c*/ 	.word	0x00000000
        /*0970*/ 	.word	0x00000000
        /*0974*/ 	.short	0x010a
        /*0976*/ 	.byte	0xff
	.zero		1


	//   ....[135]....
        /*0978*/ 	.word	0x000084d0
        /*097c*/ 	.word	0x00000000
        /*0980*/ 	.word	0x00000140
        /*0984*/ 	.short	0x010a
        /*0986*/ 	.byte	0xff
	.zero		1


	//   ....[136]....
        /*0988*/ 	.word	0x00008520
        /*098c*/ 	.word	0x00000000
        /*0990*/ 	.word	0x000000c0
        /*0994*/ 	.short	0x010a
        /*0996*/ 	.byte	0xff
	.zero		1


	//   ....[137]....
        /*0998*/ 	.word	0x00008580
        /*099c*/ 	.word	0x00000000
        /*09a0*/ 	.word	0x000000b8
        /*09a4*/ 	.short	0x010a
        /*09a6*/ 	.byte	0xff
	.zero		1


	//   ....[138]....
        /*09a8*/ 	.word	0x000085e0
        /*09ac*/ 	.word	0x00000000
        /*09b0*/ 	.word	0x00000098
        /*09b4*/ 	.short	0x010a
        /*09b6*/ 	.byte	0xff
	.zero		1


	//   ....[139]....
        /*09b8*/ 	.word	0x00008640
        /*09bc*/ 	.word	0x00000003
        /*09c0*/ 	.word	0x00000098
        /*09c4*/ 	.short	0x010a
        /*09c6*/ 	.byte	0xff
	.zero		1


	//   ....[140]....
        /*09c8*/ 	.word	0x000086a0
        /*09cc*/ 	.word	0x00000000
        /*09d0*/ 	.word	0x00000000
        /*09d4*/ 	.short	0x010a
        /*09d6*/ 	.byte	0xff
	.zero		1


	//   ....[141]....
        /*09d8*/ 	.word	0x00008700
        /*09dc*/ 	.word	0x00000000
        /*09e0*/ 	.word	0x00000000
        /*09e4*/ 	.short	0x010a
        /*09e6*/ 	.byte	0xff
	.zero		1


	//   ....[142]....
        /*09e8*/ 	.word	0x00008750
        /*09ec*/ 	.word	0x00000000
        /*09f0*/ 	.word	0x000000c0
        /*09f4*/ 	.short	0x010a
        /*09f6*/ 	.byte	0xff
	.zero		1


	//   ....[143]....
        /*09f8*/ 	.word	0x000087a0
        /*09fc*/ 	.word	0x00000000
        /*0a00*/ 	.word	0x00000080
        /*0a04*/ 	.short	0x010a
        /*0a06*/ 	.byte	0xff
	.zero		1


	//   ....[144]....
        /*0a08*/ 	.word	0x000087f0
        /*0a0c*/ 	.word	0x0000004c
        /*0a10*/ 	.word	0x000000e0
        /*0a14*/ 	.short	0x010a
        /*0a16*/ 	.byte	0xff
	.zero		1


	//   ....[145]....
        /*0a18*/ 	.word	0x00008840
        /*0a1c*/ 	.word	0x00000002
        /*0a20*/ 	.word	0x00000080
        /*0a24*/ 	.short	0x010a
        /*0a26*/ 	.byte	0xff
	.zero		1


	//----- nvinfo : EIATTR_NUM_MBARRIERS
	.align		4
.L_47:
        /*0a28*/ 	.byte	0x03, 0x38
        /*0a2a*/ 	.short	0x0029


	//----- nvinfo : EIATTR_EXIT_INSTR_OFFSETS
	.align		4
        /*0a2c*/ 	.byte	0x04, 0x1c
        /*0a2e*/ 	.short	(.L_49 - .L_48)


	//   ....[0]....
.L_48:
        /*0a30*/ 	.word	0x00002c40


	//   ....[1]....
        /*0a34*/ 	.word	0x00003140


	//   ....[2]....
        /*0a38*/ 	.word	0x000031a0


	//   ....[3]....
        /*0a3c*/ 	.word	0x000046e0


	//   ....[4]....
        /*0a40*/ 	.word	0x00005690


	//   ....[5]....
        /*0a44*/ 	.word	0x000056d0


	//   ....[6]....
        /*0a48*/ 	.word	0x00007ac0


	//   ....[7]....
        /*0a4c*/ 	.word	0x00007b40


	//   ....[8]....
        /*0a50*/ 	.word	0x00007b70


	//   ....[9]....
        /*0a54*/ 	.word	0x00007be0


	//----- nvinfo : EIATTR_MAX_THREADS
	.align		4
.L_49:
        /*0a58*/ 	.byte	0x04, 0x05
        /*0a5a*/ 	.short	(.L_51 - .L_50)
.L_50:
        /*0a5c*/ 	.word	0x00000100
        /*0a60*/ 	.word	0x00000001
        /*0a64*/ 	.word	0x00000001


	//----- nvinfo : EIATTR_CRS_STACK_SIZE
	.align		4
.L_51:
        /*0a68*/ 	.byte	0x04, 0x1e
        /*0a6a*/ 	.short	(.L_53 - .L_52)
.L_52:
        /*0a6c*/ 	.word	0x00000000


	//----- nvinfo : EIATTR_CBANK_PARAM_SIZE
	.align		4
.L_53:
        /*0a70*/ 	.byte	0x03, 0x19
        /*0a72*/ 	.short	0x0800


	//----- nvinfo : EIATTR_PARAM_CBANK
	.align		4
        /*0a74*/ 	.byte	0x04, 0x0a
        /*0a76*/ 	.short	(.L_55 - .L_54)
	.align		4
.L_54:
        /*0a78*/ 	.word	index@(.nv.constant0._ZN7cutlass13device_kernelINS_4gemm6kernel13GemmUniversalIN4cute5tupleIJiiiiEEENS1_10collective13CollectiveMmaINS1_35MainloopSm100TmaUmmaWarpSpecializedILi8ELi2ELi4ENS5_IJNS4_1CILi2EEENSA_ILi1EEESC_EEEEENS5_IJNSA_ILi128EEENSA_ILi64EEESF_EEENS_10bfloat16_tENS5_IJlSC_lEEESI_SJ_NS4_8TiledMMAINS4_8MMA_AtomIJNS4_26SM100_MMA_F16BF16_2x1SM_SSISI_SI_fLi128ELi64ELNS4_4UMMA5MajorE0ELSO_0ELNSN_7ScaleInE0ELSP_0EEEEEENS4_6LayoutINS5_IJSC_SC_SC_EEENS5_IJNSA_ILi0EEESU_SU_EEEEENS5_IJNS4_10UnderscoreESX_SX_EEEEENS4_18SM100_TMA_2SM_LOADENS4_14ComposedLayoutINS4_7SwizzleILi3ELi4ELi3EEENS4_18smem_ptr_flag_bitsILi16EEENSS_INS5_IJNSA_ILi8EEESG_EEENS5_IJSG_SC_EEEEEEEvNS4_8identityES10_S1A_vS1B_EENS_8epilogue10collective18CollectiveEpilogueINS1D_23Sm100TmaWarpSpecializedILi3ELi2ELi16ELb1ELb0EEEJNS5_IJSG_SG_SF_EEENS5_IJNSS_ISG_SC_EENSS_INS5_IJNSA_ILi16EEESB_EEENS5_IJSC_NSA_ILi32EEEEEEEEEEESI_SJ_SI_SJ_NS1D_6fusion15FusionCallbacksIS1H_NS1Q_17LinearCombinationISI_fSI_fLNS_15FloatRoundStyleE2EEES1I_S1P_JEEENS4_5SM1004TMEM4LOAD26SM100_TMEM_LOAD_32dp32b16xENS4_13SM90_TMA_LOADENS11_INS12_ILi1ELi4ELi3EEES15_NSS_INS5_IJS16_S1K_EEENS5_IJS1K_SC_EEEEEEENS4_39AutoVectorizingCopyWithAssumedAlignmentILi128EEENS4_14SM90_TMA_STOREES25_S27_S27_EEEvvEEEEvNT_6ParamsE)
        /*0a7c*/ 	.short	0x0380
        /*0a7e*/ 	.short	0x0800


	//----- nvinfo : EIATTR_SW_WAR
	.align		4
.L_55:
        /*0a80*/ 	.byte	0x04, 0x36
        /*0a82*/ 	.short	(.L_57 - .L_56)
.L_56:
        /*0a84*/ 	.word	0x00000008
.L_57:


//--------------------- .nv.callgraph             --------------------------
	.section	.nv.callgraph,"",@"SHT_CUDA_CALLGRAPH"
	.align	4
	.sectionentsize	8
	.align		4
        /*0000*/ 	.word	0x00000000
	.align		4
        /*0004*/ 	.word	0xffffffff
	.align		4
        /*0008*/ 	.word	index@(_ZN7cutlass13device_kernelINS_4gemm6kernel13GemmUniversalIN4cute5tupleIJiiiiEEENS1_10collective13CollectiveMmaINS1_35MainloopSm100TmaUmmaWarpSpecializedILi8ELi2ELi4ENS5_IJNS4_1CILi2EEENSA_ILi1EEESC_EEEEENS5_IJNSA_ILi128EEENSA_ILi64EEESF_EEENS_10bfloat16_tENS5_IJlSC_lEEESI_SJ_NS4_8TiledMMAINS4_8MMA_AtomIJNS4_26SM100_MMA_F16BF16_2x1SM_SSISI_SI_fLi128ELi64ELNS4_4UMMA5MajorE0ELSO_0ELNSN_7ScaleInE0ELSP_0EEEEEENS4_6LayoutINS5_IJSC_SC_SC_EEENS5_IJNSA_ILi0EEESU_SU_EEEEENS5_IJNS4_10UnderscoreESX_SX_EEEEENS4_18SM100_TMA_2SM_LOADENS4_14ComposedLayoutINS4_7SwizzleILi3ELi4ELi3EEENS4_18smem_ptr_flag_bitsILi16EEENSS_INS5_IJNSA_ILi8EEESG_EEENS5_IJSG_SC_EEEEEEEvNS4_8identityES10_S1A_vS1B_EENS_8epilogue10collective18CollectiveEpilogueINS1D_23Sm100TmaWarpSpecializedILi3ELi2ELi16ELb1ELb0EEEJNS5_IJSG_SG_SF_EEENS5_IJNSS_ISG_SC_EENSS_INS5_IJNSA_ILi16EEESB_EEENS5_IJSC_NSA_ILi32EEEEEEEEEEESI_SJ_SI_SJ_NS1D_6fusion15FusionCallbacksIS1H_NS1Q_17LinearCombinationISI_fSI_fLNS_15FloatRoundStyleE2EEES1I_S1P_JEEENS4_5SM1004TMEM4LOAD26SM100_TMEM_LOAD_32dp32b16xENS4_13SM90_TMA_LOADENS11_INS12_ILi1ELi4ELi3EEES15_NSS_INS5_IJS16_S1K_EEENS5_IJS1K_SC_EEEEEEENS4_39AutoVectorizingCopyWithAssumedAlignmentILi128EEENS4_14SM90_TMA_STOREES25_S27_S27_EEEvvEEEEvNT_6ParamsE)
	.align		4
        /*000c*/ 	.word	index@(__assertfail)
	.align		4
        /*0010*/ 	.word	0x00000000
	.align		4
        /*0014*/ 	.word	0xfffffffe
	.align		4
        /*0018*/ 	.word	0x00000000
	.align		4
        /*001c*/ 	.word	0xfffffffd
	.align		4
        /*0020*/ 	.word	0x00000000
	.align		4
        /*0024*/ 	.word	0xfffffffc


//--------------------- .nv.constant4             --------------------------
	.section	.nv.constant4,"a",@progbits
	.align	8
	.align		8
.nv.constant4:
        /*0000*/ 	.dword	__assertfail
	.align		8
        /*0008*/ 	.dword	__unnamed_1
	.align		8
        /*0010*/ 	.dword	__unnamed_2
	.align		8
        /*0018*/ 	.dword	_ZN40_INTERNAL_82530e9c_4_k_cu_ea66b852_330294cuda3std3__45__cpo5beginE
	.align		8
        /*0020*/ 	.dword	_ZN40_INTERNAL_82530e9c_4_k_cu_ea66b852_330294cuda3std3__45__cpo3endE
	.align		8
        /*0028*/ 	.dword	_ZN40_INTERNAL_82530e9c_4_k_cu_ea66b852_330294cuda3std3__45__cpo6cbeginE
	.align		8
        /*0030*/ 	.dword	_ZN40_INTERNAL_82530e9c_4_k_cu_ea66b852_330294cuda3std3__45__cpo4cendE
	.align		8
        /*0038*/ 	.dword	_ZN40_INTERNAL_82530e9c_4_k_cu_ea66b852_330294cuda3std3__442_GLOBAL__N__82530e9c_4_k_cu_ea66b852_330296ignoreE
	.align		8
        /*0040*/ 	.dword	_ZN40_INTERNAL_82530e9c_4_k_cu_ea66b852_330294cuda3std3__419piecewise_constructE
	.align		8
        /*0048*/ 	.dword	_ZN40_INTERNAL_82530e9c_4_k_cu_ea66b852_330294cuda3std3__48in_placeE
	.align		8
        /*0050*/ 	.dword	_ZN40_INTERNAL_82530e9c_4_k_cu_ea66b852_330294cuda3std6ranges3__45__cpo4swapE
	.align		8
        /*0058*/ 	.dword	_ZN40_INTERNAL_82530e9c_4_k_cu_ea66b852_330294cuda3std6ranges3__45__cpo9iter_moveE
	.align		8
        /*0060*/ 	.dword	_ZN40_INTERNAL_82530e9c_4_k_cu_ea66b852_330294cute7productE
	.align		8
        /*0068*/ 	.dword	_ZN40_INTERNAL_82530e9c_4_k_cu_ea66b852_330294cute1_E
	.align		8
        /*0070*/ 	.dword	$str$25
	.align		8
        /*0078*/ 	.dword	$str$26
	.align		8
        /*0080*/ 	.dword	$str$27
	.align		8
        /*0088*/ 	.dword	$str$28


//--------------------- .text._ZN7cutlass13device_kernelINS_4gemm6kernel13GemmUniversalIN4cute5tupleIJiiiiEEENS1_10collective13CollectiveMmaINS1_35MainloopSm100TmaUmmaWarpSpecializedILi8ELi2ELi4ENS5_IJNS4_1CILi2EEENSA_ILi1EEESC_EEEEENS5_IJNSA_ILi128EEENSA_ILi64EEESF_EEENS_10bfloat16_tENS5_IJlSC_lEEESI_SJ_NS4_8TiledMMAINS4_8MMA_AtomIJNS4_26SM100_MMA_F16BF16_2x1SM_SSISI_SI_fLi128ELi64ELNS4_4UMMA5MajorE0ELSO_0ELNSN_7ScaleInE0ELSP_0EEEEEENS4_6LayoutINS5_IJSC_SC_SC_EEENS5_IJNSA_ILi0EEESU_SU_EEEEENS5_IJNS4_10UnderscoreESX_SX_EEEEENS4_18SM100_TMA_2SM_LOADENS4_14ComposedLayoutINS4_7SwizzleILi3ELi4ELi3EEENS4_18smem_ptr_flag_bitsILi16EEENSS_INS5_IJNSA_ILi8EEESG_EEENS5_IJSG_SC_EEEEEEEvNS4_8identityES10_S1A_vS1B_EENS_8epilogue10collective18CollectiveEpilogueINS1D_23Sm100TmaWarpSpecializedILi3ELi2ELi16ELb1ELb0EEEJNS5_IJSG_SG_SF_EEENS5_IJNSS_ISG_SC_EENSS_INS5_IJNSA_ILi16EEESB_EEENS5_IJSC_NSA_ILi32EEEEEEEEEEESI_SJ_SI_SJ_NS1D_6fusion15FusionCallbacksIS1H_NS1Q_17LinearCombinationISI_fSI_fLNS_15FloatRoundStyleE2EEES1I_S1P_JEEENS4_5SM1004TMEM4LOAD26SM100_TMEM_LOAD_32dp32b16xENS4_13SM90_TMA_LOADENS11_INS12_ILi1ELi4ELi3EEES15_NSS_INS5_IJS16_S1K_EEENS5_IJS1K_SC_EEEEEEENS4_39AutoVectorizingCopyWithAssumedAlignmentILi128EEENS4_14SM90_TMA_STOREES25_S27_S27_EEEvvEEEEvNT_6ParamsE --------------------------
	.section	.text._ZN7cutlass13device_kernelINS_4gemm6kernel13GemmUniversalIN4cute5tupleIJiiiiEEENS1_10collective13CollectiveMmaINS1_35MainloopSm100TmaUmmaWarpSpecializedILi8ELi2ELi4ENS5_IJNS4_1CILi2EEENSA_ILi1EEESC_EEEEENS5_IJNSA_ILi128EEENSA_ILi64EEESF_EEENS_10bfloat16_tENS5_IJlSC_lEEESI_SJ_NS4_8TiledMMAINS4_8MMA_AtomIJNS4_26SM100_MMA_F16BF16_2x1SM_SSISI_SI_fLi128ELi64ELNS4_4UMMA5MajorE0ELSO_0ELNSN_7ScaleInE0ELSP_0EEEEEENS4_6LayoutINS5_IJSC_SC_SC_EEENS5_IJNSA_ILi0EEESU_SU_EEEEENS5_IJNS4_10UnderscoreESX_SX_EEEEENS4_18SM100_TMA_2SM_LOADENS4_14ComposedLayoutINS4_7SwizzleILi3ELi4ELi3EEENS4_18smem_ptr_flag_bitsILi16EEENSS_INS5_IJNSA_ILi8EEESG_EEENS5_IJSG_SC_EEEEEEEvNS4_8identityES10_S1A_vS1B_EENS_8epilogue10collective18CollectiveEpilogueINS1D_23Sm100TmaWarpSpecializedILi3ELi2ELi16ELb1ELb0EEEJNS5_IJSG_SG_SF_EEENS5_IJNSS_ISG_SC_EENSS_INS5_IJNSA_ILi16EEESB_EEENS5_IJSC_NSA_ILi32EEEEEEEEEEESI_SJ_SI_SJ_NS1D_6fusion15FusionCallbacksIS1H_NS1Q_17LinearCombinationISI_fSI_fLNS_15FloatRoundStyleE2EEES1I_S1P_JEEENS4_5SM1004TMEM4LOAD26SM100_TMEM_LOAD_32dp32b16xENS4_13SM90_TMA_LOADENS11_INS12_ILi1ELi4ELi3EEES15_NSS_INS5_IJS16_S1K_EEENS5_IJS1K_SC_EEEEEEENS4_39AutoVectorizingCopyWithAssumedAlignmentILi128EEENS4_14SM90_TMA_STOREES25_S27_S27_EEEvvEEEEvNT_6ParamsE,"ax",@progbits
	.align	128
.text._ZN7cutlass13device_kernelINS_4gemm6kernel13GemmUniversalIN4cute5tupleIJiiiiEEENS1_10collective13CollectiveMmaINS1_35MainloopSm100TmaUmmaWarpSpecializedILi8ELi2ELi4ENS5_IJNS4_1CILi2EEENSA_ILi1EEESC_EEEEENS5_IJNSA_ILi128EEENSA_ILi64EEESF_EEENS_10bfloat16_tENS5_IJlSC_lEEESI_SJ_NS4_8TiledMMAINS4_8MMA_AtomIJNS4_26SM100_MMA_F16BF16_2x1SM_SSISI_SI_fLi128ELi64ELNS4_4UMMA5MajorE0ELSO_0ELNSN_7ScaleInE0ELSP_0EEEEEENS4_6LayoutINS5_IJSC_SC_SC_EEENS5_IJNSA_ILi0EEESU_SU_EEEEENS5_IJNS4_10UnderscoreESX_SX_EEEEENS4_18SM100_TMA_2SM_LOADENS4_14ComposedLayoutINS4_7SwizzleILi3ELi4ELi3EEENS4_18smem_ptr_flag_bitsILi16EEENSS_INS5_IJNSA_ILi8EEESG_EEENS5_IJSG_SC_EEEEEEEvNS4_8identityES10_S1A_vS1B_EENS_8epilogue10collective18CollectiveEpilogueINS1D_23Sm100TmaWarpSpecializedILi3ELi2ELi16ELb1ELb0EEEJNS5_IJSG_SG_SF_EEENS5_IJNSS_ISG_SC_EENSS_INS5_IJNSA_ILi16EEESB_EEENS5_IJSC_NSA_ILi32EEEEEEEEEEESI_SJ_SI_SJ_NS1D_6fusion15FusionCallbacksIS1H_NS1Q_17LinearCombinationISI_fSI_fLNS_15FloatRoundStyleE2EEES1I_S1P_JEEENS4_5SM1004TMEM4LOAD26SM100_TMEM_LOAD_32dp32b16xENS4_13SM90_TMA_LOADENS11_INS12_ILi1ELi4ELi3EEES15_NSS_INS5_IJS16_S1K_EEENS5_IJS1K_SC_EEEEEEENS4_39AutoVectorizingCopyWithAssumedAlignmentILi128EEENS4_14SM90_TMA_STOREES25_S27_S27_EEEvvEEEEvNT_6ParamsE:
        .type           _ZN7cutlass13device_kernelINS_4gemm6kernel13GemmUniversalIN4cute5tupleIJiiiiEEENS1_10collective13CollectiveMmaINS1_35MainloopSm100TmaUmmaWarpSpecializedILi8ELi2ELi4ENS5_IJNS4_1CILi2EEENSA_ILi1EEESC_EEEEENS5_IJNSA_ILi128EEENSA_ILi64EEESF_EEENS_10bfloat16_tENS5_IJlSC_lEEESI_SJ_NS4_8TiledMMAINS4_8MMA_AtomIJNS4_26SM100_MMA_F16BF16_2x1SM_SSISI_SI_fLi128ELi64ELNS4_4UMMA5MajorE0ELSO_0ELNSN_7ScaleInE0ELSP_0EEEEEENS4_6LayoutINS5_IJSC_SC_SC_EEENS5_IJNSA_ILi0EEESU_SU_EEEEENS5_IJNS4_10UnderscoreESX_SX_EEEEENS4_18SM100_TMA_2SM_LOADENS4_14ComposedLayoutINS4_7SwizzleILi3ELi4ELi3EEENS4_18smem_ptr_flag_bitsILi16EEENSS_INS5_IJNSA_ILi8EEESG_EEENS5_IJSG_SC_EEEEEEEvNS4_8identityES10_S1A_vS1B_EENS_8epilogue10collective18CollectiveEpilogueINS1D_23Sm100TmaWarpSpecializedILi3ELi2ELi16ELb1ELb0EEEJNS5_IJSG_SG_SF_EEENS5_IJNSS_ISG_SC_EENSS_INS5_IJNSA_ILi16EEESB_EEENS5_IJSC_NSA_ILi32EEEEEEEEEEESI_SJ_SI_SJ_NS1D_6fusion15FusionCallbacksIS1H_NS1Q_17LinearCombinationISI_fSI_fLNS_15FloatRoundStyleE2EEES1I_S1P_JEEENS4_5SM1004TMEM4LOAD26SM100_TMEM_LOAD_32dp32b16xENS4_13SM90_TMA_LOADENS11_INS12_ILi1ELi4ELi3EEES15_NSS_INS5_IJS16_S1K_EEENS5_IJS1K_SC_EEEEEEENS4_39AutoVectorizingCopyWithAssumedAlignmentILi128EEENS4_14SM90_TMA_STOREES25_S27_S27_EEEvvEEEEvNT_6ParamsE,@function
        .size           _ZN7cutlass13device_kernelINS_4gemm6kernel13GemmUniversalIN4cute5tupleIJiiiiEEENS1_10collective13CollectiveMmaINS1_35MainloopSm100TmaUmmaWarpSpecializedILi8ELi2ELi4ENS5_IJNS4_1CILi2EEENSA_ILi1EEESC_EEEEENS5_IJNSA_ILi128EEENSA_ILi64EEESF_EEENS_10bfloat16_tENS5_IJlSC_lEEESI_SJ_NS4_8TiledMMAINS4_8MMA_AtomIJNS4_26SM100_MMA_F16BF16_2x1SM_SSISI_SI_fLi128ELi64ELNS4_4UMMA5MajorE0ELSO_0ELNSN_7ScaleInE0ELSP_0EEEEEENS4_6LayoutINS5_IJSC_SC_SC_EEENS5_IJNSA_ILi0EEESU_SU_EEEEENS5_IJNS4_10UnderscoreESX_SX_EEEEENS4_18SM100_TMA_2SM_LOADENS4_14ComposedLayoutINS4_7SwizzleILi3ELi4ELi3EEENS4_18smem_ptr_flag_bitsILi16EEENSS_INS5_IJNSA_ILi8EEESG_EEENS5_IJSG_SC_EEEEEEEvNS4_8identityES10_S1A_vS1B_EENS_8epilogue10collective18CollectiveEpilogueINS1D_23Sm100TmaWarpSpecializedILi3ELi2ELi16ELb1ELb0EEEJNS5_IJSG_SG_SF_EEENS5_IJNSS_ISG_SC_EENSS_INS5_IJNSA_ILi16EEESB_EEENS5_IJSC_NSA_ILi32EEEEEEEEEEESI_SJ_SI_SJ_NS1D_6fusion15FusionCallbacksIS1H_NS1Q_17LinearCombinationISI_fSI_fLNS_15FloatRoundStyleE2EEES1I_S1P_JEEENS4_5SM1004TMEM4LOAD26SM100_TMEM_LOAD_32dp32b16xENS4_13SM90_TMA_LOADENS11_INS12_ILi1ELi4ELi3EEES15_NSS_INS5_IJS16_S1K_EEENS5_IJS1K_SC_EEEEEEENS4_39AutoVectorizingCopyWithAssumedAlignmentILi128EEENS4_14SM90_TMA_STOREES25_S27_S27_EEEvvEEEEvNT_6ParamsE,(.L_x_187 - _ZN7cutlass13device_kernelINS_4gemm6kernel13GemmUniversalIN4cute5tupleIJiiiiEEENS1_10collective13CollectiveMmaINS1_35MainloopSm100TmaUmmaWarpSpecializedILi8ELi2ELi4ENS5_IJNS4_1CILi2EEENSA_ILi1EEESC_EEEEENS5_IJNSA_ILi128EEENSA_ILi64EEESF_EEENS_10bfloat16_tENS5_IJlSC_lEEESI_SJ_NS4_8TiledMMAINS4_8MMA_AtomIJNS4_26SM100_MMA_F16BF16_2x1SM_SSISI_SI_fLi128ELi64ELNS4_4UMMA5MajorE0ELSO_0ELNSN_7ScaleInE0ELSP_0EEEEEENS4_6LayoutINS5_IJSC_SC_SC_EEENS5_IJNSA_ILi0EEESU_SU_EEEEENS5_IJNS4_10UnderscoreESX_SX_EEEEENS4_18SM100_TMA_2SM_LOADENS4_14ComposedLayoutINS4_7SwizzleILi3ELi4ELi3EEENS4_18smem_ptr_flag_bitsILi16EEENSS_INS5_IJNSA_ILi8EEESG_EEENS5_IJSG_SC_EEEEEEEvNS4_8identityES10_S1A_vS1B_EENS_8epilogue10collective18CollectiveEpilogueINS1D_23Sm100TmaWarpSpecializedILi3ELi2ELi16ELb1ELb0EEEJNS5_IJSG_SG_SF_EEENS5_IJNSS_ISG_SC_EENSS_INS5_IJNSA_ILi16EEESB_EEENS5_IJSC_NSA_ILi32EEEEEEEEEEESI_SJ_SI_SJ_NS1D_6fusion15FusionCallbacksIS1H_NS1Q_17LinearCombinationISI_fSI_fLNS_15FloatRoundStyleE2EEES1I_S1P_JEEENS4_5SM1004TMEM4LOAD26SM100_TMEM_LOAD_32dp32b16xENS4_13SM90_TMA_LOADENS11_INS12_ILi1ELi4ELi3EEES15_NSS_INS5_IJS16_S1K_EEENS5_IJS1K_SC_EEEEEEENS4_39AutoVectorizingCopyWithAssumedAlignmentILi128EEENS4_14SM90_TMA_STOREES25_S27_S27_EEEvvEEEEvNT_6ParamsE)
        .other          _ZN7cutlass13device_kernelINS_4gemm6kernel13GemmUniversalIN4cute5tupleIJiiiiEEENS1_10collective13CollectiveMmaINS1_35MainloopSm100TmaUmmaWarpSpecializedILi8ELi2ELi4ENS5_IJNS4_1CILi2EEENSA_ILi1EEESC_EEEEENS5_IJNSA_ILi128EEENSA_ILi64EEESF_EEENS_10bfloat16_tENS5_IJlSC_lEEESI_SJ_NS4_8TiledMMAINS4_8MMA_AtomIJNS4_26SM100_MMA_F16BF16_2x1SM_SSISI_SI_fLi128ELi64ELNS4_4UMMA5MajorE0ELSO_0ELNSN_7ScaleInE0ELSP_0EEEEEENS4_6LayoutINS5_IJSC_SC_SC_EEENS5_IJNSA_ILi0EEESU_SU_EEEEENS5_IJNS4_10UnderscoreESX_SX_EEEEENS4_18SM100_TMA_2SM_LOADENS4_14ComposedLayoutINS4_7SwizzleILi3ELi4ELi3EEENS4_18smem_ptr_flag_bitsILi16EEENSS_INS5_IJNSA_ILi8EEESG_EEENS5_IJSG_SC_EEEEEEEvNS4_8identityES10_S1A_vS1B_EENS_8epilogue10collective18CollectiveEpilogueINS1D_23Sm100TmaWarpSpecializedILi3ELi2ELi16ELb1ELb0EEEJNS5_IJSG_SG_SF_EEENS5_IJNSS_ISG_SC_EENSS_INS5_IJNSA_ILi16EEESB_EEENS5_IJSC_NSA_ILi32EEEEEEEEEEESI_SJ_SI_SJ_NS1D_6fusion15FusionCallbacksIS1H_NS1Q_17LinearCombinationISI_fSI_fLNS_15FloatRoundStyleE2EEES1I_S1P_JEEENS4_5SM1004TMEM4LOAD26SM100_TMEM_LOAD_32dp32b16xENS4_13SM90_TMA_LOADENS11_INS12_ILi1ELi4ELi3EEES15_NSS_INS5_IJS16_S1K_EEENS5_IJS1K_SC_EEEEEEENS4_39AutoVectorizingCopyWithAssumedAlignmentILi128EEENS4_14SM90_TMA_STOREES25_S27_S27_EEEvvEEEEvNT_6ParamsE,@"STO_CUDA_ENTRY STV_DEFAULT"
_ZN7cutlass13device_kernelINS_4gemm6kernel13GemmUniversalIN4cute5tupleIJiiiiEEENS1_10collective13CollectiveMmaINS1_35MainloopSm100TmaUmmaWarpSpecializedILi8ELi2ELi4ENS5_IJNS4_1CILi2EEENSA_ILi1EEESC_EEEEENS5_IJNSA_ILi128EEENSA_ILi64EEESF_EEENS_10bfloat16_tENS5_IJlSC_lEEESI_SJ_NS4_8TiledMMAINS4_8MMA_AtomIJNS4_26SM100_MMA_F16BF16_2x1SM_SSISI_SI_fLi128ELi64ELNS4_4UMMA5MajorE0ELSO_0ELNSN_7ScaleInE0ELSP_0EEEEEENS4_6LayoutINS5_IJSC_SC_SC_EEENS5_IJNSA_ILi0EEESU_SU_EEEEENS5_IJNS4_10UnderscoreESX_SX_EEEEENS4_18SM100_TMA_2SM_LOADENS4_14ComposedLayoutINS4_7SwizzleILi3ELi4ELi3EEENS4_18smem_ptr_flag_bitsILi16EEENSS_INS5_IJNSA_ILi8EEESG_EEENS5_IJSG_SC_EEEEEEEvNS4_8identityES10_S1A_vS1B_EENS_8epilogue10collective18CollectiveEpilogueINS1D_23Sm100TmaWarpSpecializedILi3ELi2ELi16ELb1ELb0EEEJNS5_IJSG_SG_SF_EEENS5_IJNSS_ISG_SC_EENSS_INS5_IJNSA_ILi16EEESB_EEENS5_IJSC_NSA_ILi32EEEEEEEEEEESI_SJ_SI_SJ_NS1D_6fusion15FusionCallbacksIS1H_NS1Q_17LinearCombinationISI_fSI_fLNS_15FloatRoundStyleE2EEES1I_S1P_JEEENS4_5SM1004TMEM4LOAD26SM100_TMEM_LOAD_32dp32b16xENS4_13SM90_TMA_LOADENS11_INS12_ILi1ELi4ELi3EEES15_NSS_INS5_IJS16_S1K_EEENS5_IJS1K_SC_EEEEEEENS4_39AutoVectorizingCopyWithAssumedAlignmentILi128EEENS4_14SM90_TMA_STOREES25_S27_S27_EEEvvEEEEvNT_6ParamsE:
[----:B------:R-:W1:Y:S01]  /*0000*/  LDC R1, c[0x0][0x37c] ;  /* 0x0000df00ff017b82 */ /* 0x000e620000000800 */
[----:B------:R-:W2:Y:S01]  /*0010*/  S2R R74, SR_TID.X ;  /* 0x00000000004a7919 */ /* 0x000ea20000002100 */
[----:B------:R-:W3:Y:S06]  /*0020*/  LDCU.64 UR6, c[0x0][0x890] ;  /* 0x00011200ff0677ac */ /* 0x000eec0008000a00 */
[----:B------:R-:W4:Y:S01]  /*0030*/  S2UR UR37, SR_CgaCtaId ;  /* 0x00000000002579c3 */ /* 0x000f220000008800 */
[----:B------:R-:W-:Y:S02]  /*0040*/  PRMT R59, RZ, 0x7610, R59 ;  /* 0x00007610ff3b7816 */ /* 0x000fe4000000003b */
[----:B------:R-:W-:Y:S01]  /*0050*/  ELECT P1, URZ, PT ;  /* 0x0000000000ff782f */ /* 0x000fe20003820000 */
[----:B------:R-:W1:Y:S01]  /*0060*/  LDCU.64 UR46, c[0x0][0x358] ;  /* 0x00006b00ff2e77ac */ /* 0x000e620008000a00 */
[----:B---3--:R-:W-:-:S04]  /*0070*/  UISETP.NE.U32.AND UP0, UPT, UR6, URZ, UPT ;  /* 0x000000ff0600728c */ /* 0x008fc8000bf05070 */
[----:B------:R-:W-:Y:S02]  /*0080*/  UISETP.NE.AND.EX UP0, UPT, UR7, URZ, UPT, UP0 ;  /* 0x000000ff0700728c */ /* 0x000fe4000bf05300 */
[----:B----4-:R-:W-:Y:S02]  /*0090*/  ULOP3.LUT UR5, UR37, 0x1, URZ, 0xc0, !UPT ;  /* 0x0000000125057892 */ /* 0x010fe4000f8ec0ff */
[----:B------:R-:W-:Y:S01]  /*00a0*/  ULOP3.LUT UR4, UR37, 0x1, URZ, 0x3c, !UPT ;  /* 0x0000000125047892 */ /* 0x000fe2000f8e3cff */
[----:B--2---:R-:W-:-:S05]  /*00b0*/  SHF.R.U32.HI R70, RZ, 0x5, R74 ;  /* 0x00000005ff467819 */ /* 0x004fca000001164a */
[----:B------:R-:W2:Y:S02]  /*00c0*/  SHFL.IDX PT, R0, R70, RZ, 0x1f ;  /* 0x00001fff46007589 */ /* 0x000ea400000e0000 */
[----:B--2---:R-:W-:Y:S01]  /*00d0*/  R2UR UR10, R0 ;  /* 0x00000000000a72ca */ /* 0x004fe200000e0000 */
[----:B-1----:R-:W-:-:S14]  /*00e0*/  BRA.U UP0, `(.L_x_0) ;  /* 0x00000001002c7547 */ /* 0x002fdc000b800000 */
[----:B------:R-:W1:Y:S02]  /*00f0*/  LDCU.64 UR8, c[0x0][0x888] ;  /* 0x00011100ff0877ac */ /* 0x000e640008000a00 */
[----:B-1----:R-:W-:-:S04]  /*0100*/  UISETP.NE.U32.AND UP0, UPT, UR8, URZ, UPT ;  /* 0x000000ff0800728c */ /* 0x002fc8000bf05070 */
[----:B------:R-:W-:-:S09]  /*0110*/  UISETP.NE.AND.EX UP0, UPT, UR9, URZ, UPT, UP0 ;  /* 0x000000ff0900728c */ /* 0x000fd2000bf05300 */
[----:B------:R-:W-:Y:S05]  /*0120*/  BRA.U !UP0, `(.L_x_1) ;  /* 0x0000000108107547 */ /* 0x000fea000b800000 */
[----:B------:R-:W1:Y:S02]  /*0130*/  LDC.64 R2, c[0x0][0x888] ;  /* 0x00022200ff027b82 */ /* 0x000e640000000a00 */
[----:B-1----:R1:W5:Y:S01]  /*0140*/  LDG.E R35, desc[UR46][R2.64] ;  /* 0x0000002e02237981 */ /* 0x002362000c1e1900 */
[----:B------:R-:W-:Y:S01]  /*0150*/  HFMA2 R59, -RZ, RZ, 0, 5.9604644775390625e-08 ;  /* 0x00000001ff3b7431 */ /* 0x000fe200000001ff */
[----:B------:R-:W-:Y:S05]  /*0160*/  BRA `(.L_x_0) ;  /* 0x00000000000c7947 */ /* 0x000fea0003800000 */
.L_x_1:
[----:B------:R-:W1:Y:S01]  /*0170*/  LDCU UR8, c[0x0][0x880] ;  /* 0x00011000ff0877ac */ /* 0x000e620008000800 */
[----:B------:R-:W-:Y:S01]  /*0180*/  HFMA2 R59, -RZ, RZ, 0, 5.9604644775390625e-08 ;  /* 0x00000001ff3b7431 */ /* 0x000fe200000001ff */
[----:B-1----:R-:W-:-:S07]  /*0190*/  MOV R35, UR8 ;  /* 0x0000000800237c02 */ /* 0x002fce0008000f00 */
.L_x_0:
[----:B------:R-:W2:Y:S02]  /*01a0*/  LDCU.64 UR8, c[0x0][0x8b0] ;  /* 0x00011600ff0877ac */ /* 0x000ea40008000a00 */
[----:B--2---:R-:W-:-:S04]  /*01b0*/  UISETP.NE.U32.AND UP0, UPT, UR8, URZ, UPT ;  /* 0x000000ff0800728c */ /* 0x004fc8000bf05070 */
[----:B------:R-:W-:-:S09]  /*01c0*/  UISETP.NE.AND.EX UP0, UPT, UR9, URZ, UPT, UP0 ;  /* 0x000000ff0900728c */ /* 0x000fd2000bf05300 */
[----:B------:R-:W-:Y:S05]  /*01d0*/  BRA.U UP0, `(.L_x_2) ;  /* 0x0000000100247547 */ /* 0x000fea000b800000 */
[----:B------:R-:W2:Y:S02]  /*01e0*/  LDCU.64 UR8, c[0x0][0x8a8] ;  /* 0x00011500ff0877ac */ /* 0x000ea40008000a00 */
[----:B--2---:R-:W-:-:S04]  /*01f0*/  UISETP.NE.U32.AND UP0, UPT, UR8, URZ, UPT ;  /* 0x000000ff0800728c */ /* 0x004fc8000bf05070 */
[----:B------:R-:W-:-:S09]  /*0200*/  UISETP.NE.AND.EX UP0, UPT, UR9, URZ, UPT, UP0 ;  /* 0x000000ff0900728c */ /* 0x000fd2000bf05300 */
[----:B------:R-:W-:Y:S05]  /*0210*/  BRA.U !UP0, `(.L_x_3) ;  /* 0x00000001080c7547 */ /* 0x000fea000b800000 */
[----:B------:R-:W2:Y:S02]  /*0220*/  LDC.64 R32, c[0x0][0x8a8] ;  /* 0x00022a00ff207b82 */ /* 0x000ea40000000a00 */
[----:B--2---:R2:W5:Y:S01]  /*0230*/  LDG.E R32, desc[UR46][R32.64] ;  /* 0x0000002e20207981 */ /* 0x004562000c1e1900 */
[----:B------:R-:W-:Y:S05]  /*0240*/  BRA `(.L_x_2) ;  /* 0x0000000000087947 */ /* 0x000fea0003800000 */
.L_x_3:
[----:B------:R-:W2:Y:S02]  /*0250*/  LDCU UR8, c[0x0][0x8a0] ;  /* 0x00011400ff0877ac */ /* 0x000ea40008000800 */
[----:B--2---:R-:W-:Y:S02]  /*0260*/  MOV R32, UR8 ;  /* 0x0000000800207c02 */ /* 0x004fe40008000f00 */
.L_x_2:
[----:B------:R-:W-:Y:S01]  /*0270*/  IMAD.U32 R0, RZ, RZ, UR10 ;  /* 0x0000000aff007e24 */ /* 0x000fe2000f8e00ff */
[----:B------:R-:W-:Y:S04]  /*0280*/  BSSY.RECONVERGENT B0, `(.L_x_4) ;  /* 0x000000c000007945 */ /* 0x000fe80003800200 */
[C---:B------:R-:W-:Y:S02]  /*0290*/  ISETP.NE.OR P2, PT, R0.reuse, 0x1, !P1 ;  /* 0x000000010000780c */ /* 0x040fe40004f45670 */
[----:B------:R-:W-:-:S11]  /*02a0*/  ISETP.NE.OR P0, PT, R0, 0x3, !P1 ;  /* 0x000000030000780c */ /* 0x000fd60004f05670 */
[----:B------:R-:W-:Y:S05]  /*02b0*/  @P2 BRA `(.L_x_5) ;  /* 0x0000000000202947 */ /* 0x000fea0003800000 */
[----:B------:R-:W3:Y:S02]  /*02c0*/  LDCU.64 UR8, c[0x0][0x348] ;  /* 0x00006900ff0877ac */ /* 0x000ee40008000a00 */
[----:B---3--:R-:W-:Y:S02]  /*02d0*/  UIADD3 UR12, UP1, UPT, UR8, 0x80, URZ ;  /* 0x00000080080c7890 */ /* 0x008fe4000ff3e0ff */
[----:B------:R-:W-:Y:S02]  /*02e0*/  UIADD3 UR8, UP0, UPT, UR8, 0x180, URZ ;  /* 0x0000018008087890 */ /* 0x000fe4000ff1e0ff */
[----:B------:R-:W-:Y:S02]  /*02f0*/  UIADD3.X UR13, UPT, UPT, URZ, UR9, URZ, UP1, !UPT ;  /* 0x00000009ff0d7290 */ /* 0x000fe40008ffe4ff */
[----:B------:R-:W-:-:S07]  /*0300*/  UIADD3.X UR9, UPT, UPT, URZ, UR9, URZ, UP0, !UPT ;  /* 0x00000009ff097290 */ /* 0x000fce00087fe4ff */
[----:B------:R3:W-:Y:S02]  /*0310*/  UTMACCTL.PF [UR12] ;  /* 0x000000000c0079b9 */ /* 0x0007e40008040000 */
[----:B------:R3:W-:Y:S02]  /*0320*/  UTMACCTL.PF [UR8] ;  /* 0x00000000080079b9 */ /* 0x0007e40008040000 */
[----:B---3--:R-:W-:Y:S01]  /*0330*/  NOP ;  /* 0x0000000000007918 */ /* 0x008fe20000000000 */
.L_x_5:
[----:B------:R-:W-:Y:S05]  /*0340*/  BSYNC.RECONVERGENT B0 ;  /* 0x0000000000007941 */ /* 0x000fea0003800200 */
.L_x_4:
[----:B------:R-:W-:Y:S04]  /*0350*/  BSSY.RECONVERGENT B0, `(.L_x_6) ;  /* 0x000000a000007945 */ /* 0x000fe80003800200 */
        /* <DEDUP_REMOVED lines=9> */
.L_x_7:
[----:B------:R-:W-:Y:S05]  /*03f0*/  BSYNC.RECONVERGENT B0 ;  /* 0x0000000000007941 */ /* 0x000fea0003800200 */
.L_x_6:
[----:B------:R-:W3:Y:S01]  /*0400*/  LDCU.64 UR8, c[0x0][0x888] ;  /* 0x00011100ff0877ac */ /* 0x000ee20008000a00 */
[----:B------:R-:W-:Y:S02]  /*0410*/  UISETP.EQ.U32.AND UP1, UPT, UR6, URZ, UPT ;  /* 0x000000ff0600728c */ /* 0x000fe4000bf22070 */
[----:B------:R-:W-:Y:S02]  /*0420*/  UPLOP3.LUT UP5, UPT, UPT, UPT, UPT, 0x80, 0x8 ;  /* 0x000000000008789c */ /* 0x000fe40003faf070 */
[----:B---3--:R-:W-:-:S04]  /*0430*/  UISETP.NE.U32.AND UP0, UPT, UR8, URZ, UPT ;  /* 0x000000ff0800728c */ /* 0x008fc8000bf05070 */
[----:B------:R-:W-:-:S04]  /*0440*/  UISETP.NE.AND.EX UP0, UPT, UR9, URZ, UPT, UP0 ;  /* 0x000000ff0900728c */ /* 0x000fc8000bf05300 */
[----:B------:R-:W-:-:S04]  /*0450*/  UISETP.EQ.OR.EX UP2, UPT, UR7, URZ, !UP0, UP1 ;  /* 0x000000ff0700728c */ /* 0x000fc8000c742710 */
[----:B------:R-:W-:-:S05]  /*0460*/  UP2UR UR53, UPR, URZ, 0x4 ;  /* 0x00000004ff357883 */ /* 0x000fca0008000000 */
[----:B------:R-:W-:Y:S07]  /*0470*/  BRA.U !UP2, `(.L_x_8) ;  /* 0x000000010a207547 */ /* 0x000fee000b800000 */
[----:B------:R-:W-:Y:S01]  /*0480*/  UISETP.NE.U32.AND UP2, UPT, UR6, URZ, UPT ;  /* 0x000000ff0600728c */ /* 0x000fe2000bf45070 */
[----:B-----5:R-:W-:Y:S01]  /*0490*/  FSETP.NEU.AND P0, PT, R35, RZ, PT ;  /* 0x000000ff2300720b */ /* 0x020fe20003f0d000 */
[----:B------:R-:W-:Y:S02]  /*04a0*/  USEL UR6, URZ, 0xffffffff, UP0 ;  /* 0xffffffffff067887 */ /* 0x000fe40008000000 */
[----:B------:R-:W-:-:S10]  /*04b0*/  UISETP.NE.AND.EX UP2, UPT, UR7, URZ, UPT, UP2 ;  /* 0x000000ff0700728c */ /* 0x000fd4000bf45320 */
[----:B------:R-:W-:Y:S01]  /*04c0*/  VOTEU.ANY UP1, P0 ;  /* 0x0000000000ff7886 */ /* 0x000fe20000020100 */
[----:B------:R-:W-:-:S04]  /*04d0*/  @!UP2 USEL UR6, URZ, 0xffffffff, UP1 ;  /* 0xffffffffff06a887 */ /* 0x000fc80008800000 */
[----:B------:R-:W-:-:S04]  /*04e0*/  ULOP3.LUT UR6, UR6, 0x1, URZ, 0xc0, !UPT ;  /* 0x0000000106067892 */ /* 0x000fc8000f8ec0ff */
[----:B------:R-:W-:-:S11]  /*04f0*/  UISETP.NE.U32.AND UP5, UPT, UR6, 0x1, UPT ;  /* 0x000000010600788c */ /* 0x000fd6000bfa5070 */
.L_x_8:
[----:B------:R-:W3:Y:S01]  /*0500*/  SHFL.IDX PT, R0, R70, RZ, 0x1f ;  /* 0x00001fff46007589 */ /* 0x000ee200000e0000 */
[----:B------:R-:W-:-:S04]  /*0510*/  UISETP.NE.AND UP1, UPT, UR10, 0x2, UPT ;  /* 0x000000020a00788c */ /* 0x000fc8000bf25270 */
[----:B------:R-:W-:Y:S02]  /*0520*/  UISETP.EQ.AND UP2, UPT, UR5, URZ, !UP1 ;  /* 0x000000ff0500728c */ /* 0x000fe4000cf42270 */
[----:B------:R-:W-:-:S04]  /*0530*/  USEL UR7, URZ, 0x1, UP1 ;  /* 0x00000001ff077887 */ /* 0x000fc80008800000 */
[----:B------:R-:W-:Y:S02]  /*0540*/  PLOP3.LUT P5, PT, P1, PT, UP2, 0x80, 0x8 ;  /* 0x000000000008781c */ /* 0x000fe40000faf028 */
[----:B---3--:R-:W-:-:S13]  /*0550*/  ISETP.NE.AND P0, PT, R0, RZ, PT ;  /* 0x000000ff0000720c */ /* 0x008fda0003f05270 */
[----:B------:R-:W-:Y:S05]  /*0560*/  @P0 BRA `(.L_x_9) ;  /* 0x0000000000640947 */ /* 0x000fea0003800000 */
[----:B------:R-:W-:Y:S01]  /*0570*/  UMOV UR8, 0x400 ;  /* 0x0000040000087882 */ /* 0x000fe20000000000 */
[----:B------:R-:W-:Y:S01]  /*0580*/  UMOV UR6, 0x1 ;  /* 0x0000000100067882 */ /* 0x000fe20000000000 */
[----:B------:R-:W-:Y:S02]  /*0590*/  ULEA UR8, UR37, UR8, 0x18 ;  /* 0x0000000825087291 */ /* 0x000fe4000f8ec0ff */
[----:B------:R-:W-:-:S04]  /*05a0*/  UIADD3 UR12, UPT, UPT, -UR6, 0x100000, URZ ;  /* 0x00100000060c7890 */ /* 0x000fc8000fffe1ff */
[----:B------:R-:W-:Y:S02]  /*05b0*/  USHF.L.U32 UR13, UR12, 0xb, URZ ;  /* 0x0000000b0c0d7899 */ /* 0x000fe400080006ff */
[----:B------:R-:W-:Y:S01]  /*05c0*/  USHF.L.U32 UR12, UR12, 0x1, URZ ;  /* 0x000000010c0c7899 */ /* 0x000fe200080006ff */
[----:B------:R-:W-:Y:S01]  /*05d0*/  ELECT P0, URZ, PT ;  /* 0x0000000000ff782f */ /* 0x000fe20003800000 */
[----:B------:R-:W3:Y:S10]  /*05e0*/  FENCE.VIEW.ASYNC.S ;  /* 0x00000000000073c6 */ /* 0x000ef40000000000 */
[----:B---3--:R3:W4:Y:S01]  /*05f0*/  SYNCS.EXCH.64 URZ, [UR8], UR12 ;  /* 0x0000000c08ff75b2 */ /* 0x0087220008000100 */
[----:B------:R3:W1:Y:S01]  /*0600*/  SYNCS.EXCH.64 URZ, [UR8+0x40], UR12 ;  /* 0x0000400c08ff75b2 */ /* 0x0006620008000100 */
        /* <DEDUP_REMOVED lines=13> */
[----:B------:R3:W1:Y:S02]  /*06e0*/  SYNCS.EXCH.64 URZ, [UR8+0x78], UR12 ;  /* 0x0000780c08ff75b2 */ /* 0x0006640008000100 */
[----:B---3--:R-:W-:Y:S01]  /*06f0*/  NOP ;  /* 0x0000000000007918 */ /* 0x008fe20000000000 */
.L_x_9:
[----:B------:R-:W3:Y:S01]  /*0700*/  SHFL.IDX PT, R0, R70, RZ, 0x1f ;  /* 0x00001fff46007589 */ /* 0x000ee200000e0000 */
[----:B------:R-:W-:Y:S01]  /*0710*/  NOP ;  /* 0x0000000000007918 */ /* 0x000fe20000000000 */
[----:B---3--:R-:W-:-:S13]  /*0720*/  ISETP.NE.AND P0, PT, R0, 0x1, PT ;  /* 0x000000010000780c */ /* 0x008fda0003f05270 */
[----:B------:R-:W-:Y:S05]  /*0730*/  @P0 BRA `(.L_x_10) ;  /* 0x00000000004c0947 */ /* 0x000fea0003800000 */
[----:B------:R-:W-:Y:S01]  /*0740*/  UMOV UR9, 0x400 ;  /* 0x0000040000097882 */ /* 0x000fe20000000000 */
[----:B------:R-:W-:Y:S01]  /*0750*/  UMOV UR8, 0x20 ;  /* 0x0000002000087882 */ /* 0x000fe20000000000 */
[----:B------:R-:W-:Y:S01]  /*0760*/  UMOV UR6, 0x80 ;  /* 0x0000008000067882 */ /* 0x000fe20000000000 */
[----:B------:R-:W-:Y:S02]  /*0770*/  ULEA UR9, UR37, UR9, 0x18 ;  /* 0x0000000925097291 */ /* 0x000fe4000f8ec0ff */
[----:B------:R-:W-:-:S04]  /*0780*/  UIADD3 UR12, UPT, UPT, -UR8, 0x100000, URZ ;  /* 0x00100000080c7890 */ /* 0x000fc8000fffe1ff */
[----:B------:R-:W-:Y:S02]  /*0790*/  USHF.L.U32 UR13, UR12, 0xb, URZ ;  /* 0x0000000b0c0d7899 */ /* 0x000fe400080006ff */
[----:B------:R-:W-:Y:S02]  /*07a0*/  USHF.L.U32 UR12, UR12, 0x1, URZ ;  /* 0x000000010c0c7899 */ /* 0x000fe400080006ff */
[----:B------:R-:W-:-:S04]  /*07b0*/  UIADD3 UR14, UPT, UPT, -UR6, 0x100000, URZ ;  /* 0x00100000060e7890 */ /* 0x000fc8000fffe1ff */
[----:B------:R-:W-:Y:S02]  /*07c0*/  USHF.L.U32 UR15, UR14, 0xb, URZ ;  /* 0x0000000b0e0f7899 */ /* 0x000fe400080006ff */
[----:B------:R-:W-:Y:S01]  /*07d0*/  USHF.L.U32 UR14, UR14, 0x1, URZ ;  /* 0x000000010e0e7899 */ /* 0x000fe200080006ff */
[----:B------:R-:W-:Y:S01]  /*07e0*/  ELECT P0, URZ, PT ;  /* 0x0000000000ff782f */ /* 0x000fe20003800000 */
[----:B------:R-:W3:Y:S02]  /*07f0*/  FENCE.VIEW.ASYNC.S ;  /* 0x00000000000073c6 */ /* 0x000ee40000000000 */
[----:B---3--:R3:W1:Y:S08]  /*0800*/  SYNCS.EXCH.64 URZ, [UR9+0x80], UR12 ;  /* 0x0000800c09ff75b2 */ /* 0x0086700008000100 */
[----:B------:R3:W1:Y:S01]  /*0810*/  SYNCS.EXCH.64 URZ, [UR9+0x98], UR14 ;  /* 0x0000980e09ff75b2 */ /* 0x0006620008000100 */
[----:B------:R3:W1:Y:S01]  /*0820*/  SYNCS.EXCH.64 URZ, [UR9+0x88], UR12 ;  /* 0x0000880c09ff75b2 */ /* 0x0006620008000100 */
[----:B------:R3:W1:Y:S01]  /*0830*/  SYNCS.EXCH.64 URZ, [UR9+0xa0], UR14 ;  /* 0x0000a00e09ff75b2 */ /* 0x0006620008000100 */
[----:B------:R3:W1:Y:S01]  /*0840*/  SYNCS.EXCH.64 URZ, [UR9+0x90], UR12 ;  /* 0x0000900c09ff75b2 */ /* 0x0006620008000100 */
[----:B------:R3:W1:Y:S01]  /*0850*/  SYNCS.EXCH.64 URZ, [UR9+0xa8], UR14 ;  /* 0x0000a80e09ff75b2 */ /* 0x0006620008000100 */
[----:B------:R-:W-:Y:S01]  /*0860*/  NOP ;  /* 0x0000000000007918 */ /* 0x000fe20000000000 */
.L_x_10:
[----:B------:R-:W2:Y:S01]  /*0870*/  SHFL.IDX PT, R0, R70, RZ, 0x1f ;  /* 0x00001fff46007589 */ /* 0x000ea200000e0000 */
[----:B------:R-:W-:Y:S01]  /*0880*/  NOP ;  /* 0x0000000000007918 */ /* 0x000fe20000000000 */
[----:B--2---:R-:W-:-:S13]  /*0890*/  ISETP.NE.AND P0, PT, R0, 0x3, PT ;  /* 0x000000030000780c */ /* 0x004fda0003f05270 */
[----:B------:R-:W-:Y:S05]  /*08a0*/  @P0 BRA `(.L_x_11) ;  /* 0x00000000002c0947 */ /* 0x000fea0003800000 */
[----:B------:R-:W-:Y:S01]  /*08b0*/  UMOV UR8, 0x400 ;  /* 0x0000040000087882 */ /* 0x000fe20000000000 */
[----:B------:R-:W-:Y:S01]  /*08c0*/  UMOV UR6, 0x20 ;  /* 0x0000002000067882 */ /* 0x000fe20000000000 */
[----:B------:R-:W-:Y:S02]  /*08d0*/  ULEA UR8, UR37, UR8, 0x18 ;  /* 0x0000000825087291 */ /* 0x000fe4000f8ec0ff */
[----:B---3--:R-:W-:-:S04]  /*08e0*/  UIADD3 UR12, UPT, UPT, -UR6, 0x100000, URZ ;  /* 0x00100000060c7890 */ /* 0x008fc8000fffe1ff */
[----:B------:R-:W-:Y:S02]  /*08f0*/  USHF.L.U32 UR13, UR12, 0xb, URZ ;  /* 0x0000000b0c0d7899 */ /* 0x000fe400080006ff */
[----:B------:R-:W-:Y:S01]  /*0900*/  USHF.L.U32 UR12, UR12, 0x1, URZ ;  /* 0x000000010c0c7899 */ /* 0x000fe200080006ff */
[----:B------:R-:W-:Y:S01]  /*0910*/  ELECT P0, URZ, PT ;  /* 0x0000000000ff782f */ /* 0x000fe20003800000 */
[----:B------:R-:W2:Y:S10]  /*0920*/  FENCE.VIEW.ASYNC.S ;  /* 0x00000000000073c6 */ /* 0x000eb40000000000 */
[----:B--2---:R2:W3:Y:S01]  /*0930*/  SYNCS.EXCH.64 URZ, [UR8+0xb0], UR12 ;  /* 0x0000b00c08ff75b2 */ /* 0x0044e20008000100 */
[----:B------:R2:W1:Y:S01]  /*0940*/  SYNCS.EXCH.64 URZ, [UR8+0xb8], UR12 ;  /* 0x0000b80c08ff75b2 */ /* 0x0004620008000100 */
[----:B------:R-:W-:Y:S01]  /*0950*/  NOP ;  /* 0x0000000000007918 */ /* 0x000fe20000000000 */
.L_x_11:
[----:B------:R-:W4:Y:S01]  /*0960*/  SHFL.IDX PT, R0, R70, RZ, 0x1f ;  /* 0x00001fff46007589 */ /* 0x000f2200000e0000 */
[----:B------:R-:W-:Y:S01]  /*0970*/  NOP ;  /* 0x0000000000007918 */ /* 0x000fe20000000000 */
[----:B----4-:R-:W-:-:S13]  /*0980*/  ISETP.NE.AND P0, PT, R0, 0x4, PT ;  /* 0x000000040000780c */ /* 0x010fda0003f05270 */
[----:B------:R-:W-:Y:S05]  /*0990*/  @P0 BRA `(.L_x_12) ;  /* 0x0000000000480947 */ /* 0x000fea0003800000 */
[----:B---3--:R-:W-:Y:S01]  /*09a0*/  UMOV UR9, 0x1e0 ;  /* 0x000001e000097882 */ /* 0x008fe20000000000 */
[----:B--2---:R-:W-:Y:S01]  /*09b0*/  UMOV UR8, 0x400 ;  /* 0x0000040000087882 */ /* 0x004fe20000000000 */
[----:B------:R-:W-:Y:S01]  /*09c0*/  USEL UR9, UR9, 0x1a0, UP5 ;  /* 0x000001a009097887 */ /* 0x000fe2000a800000 */
        /* <DEDUP_REMOVED lines=9> */
[----:B------:R-:W2:Y:S02]  /*0a60*/  FENCE.VIEW.ASYNC.S ;  /* 0x00000000000073c6 */ /* 0x000ea40000000000 */
[----:B--2---:R4:W2:Y:S08]  /*0a70*/  SYNCS.EXCH.64 URZ, [UR8+0xc0], UR12 ;  /* 0x0000c00c08ff75b2 */ /* 0x0048b00008000100 */
[----:B------:R4:W3:Y:S01]  /*0a80*/  SYNCS.EXCH.64 URZ, [UR8+0xd0], UR14 ;  /* 0x0000d00e08ff75b2 */ /* 0x0008e20008000100 */
[----:B------:R4:W1:Y:S01]  /*0a90*/  SYNCS.EXCH.64 URZ, [UR8+0xc8], UR12 ;  /* 0x0000c80c08ff75b2 */ /* 0x0008620008000100 */
[----:B------:R4:W1:Y:S02]  /*0aa0*/  SYNCS.EXCH.64 URZ, [UR8+0xd8], UR14 ;  /* 0x0000d80e08ff75b2 */ /* 0x0008640008000100 */
[----:B----4-:R-:W-:Y:S01]  /*0ab0*/  NOP ;  /* 0x0000000000007918 */ /* 0x010fe20000000000 */
.L_x_12:
[----:B------:R-:W4:Y:S01]  /*0ac0*/  SHFL.IDX PT, R0, R70, RZ, 0x1f ;  /* 0x00001fff46007589 */ /* 0x000f2200000e0000 */
[----:B------:R-:W-:Y:S01]  /*0ad0*/  NOP ;  /* 0x0000000000007918 */ /* 0x000fe20000000000 */
[----:B----4-:R-:W-:-:S13]  /*0ae0*/  ISETP.NE.AND P0, PT, R0, 0x5, PT ;  /* 0x000000050000780c */ /* 0x010fda0003f05270 */
[----:B------:R-:W-:Y:S05]  /*0af0*/  @P0 BRA `(.L_x_13) ;  /* 0x0000000000540947 */ /* 0x000fea0003800000 */
[----:B---3--:R-:W-:Y:S01]  /*0b00*/  UMOV UR9, 0x400 ;  /* 0x0000040000097882 */ /* 0x008fe20000000000 */
[----:B--2---:R-:W-:Y:S01]  /*0b10*/  UMOV UR8, 0x1 ;  /* 0x0000000100087882 */ /* 0x004fe20000000000 */
        /* <DEDUP_REMOVED lines=13> */
[----:B------:R4:W1:Y:S01]  /*0bf0*/  SYNCS.EXCH.64 URZ, [UR9+0x108], UR14 ;  /* 0x0001080e09ff75b2 */ /* 0x0008620008000100 */
[----:B------:R4:W1:Y:S01]  /*0c00*/  SYNCS.EXCH.64 URZ, [UR9+0xf0], UR12 ;  /* 0x0000f00c09ff75b2 */ /* 0x0008620008000100 */
[----:B------:R4:W1:Y:S01]  /*0c10*/  SYNCS.EXCH.64 URZ, [UR9+0x110], UR14 ;  /* 0x0001100e09ff75b2 */ /* 0x0008620008000100 */
[----:B------:R4:W1:Y:S01]  /*0c20*/  SYNCS.EXCH.64 URZ, [UR9+0xf8], UR12 ;  /* 0x0000f80c09ff75b2 */ /* 0x0008620008000100 */
[----:B------:R4:W1:Y:S02]  /*0c30*/  SYNCS.EXCH.64 URZ, [UR9+0x118], UR14 ;  /* 0x0001180e09ff75b2 */ /* 0x0008640008000100 */
[----:B----4-:R-:W-:Y:S01]  /*0c40*/  NOP ;  /* 0x0000000000007918 */ /* 0x010fe20000000000 */
.L_x_13:
[----:B------:R-:W4:Y:S01]  /*0c50*/  SHFL.IDX PT, R0, R70, RZ, 0x1f ;  /* 0x00001fff46007589 */ /* 0x000f2200000e0000 */
[----:B------:R-:W-:Y:S01]  /*0c60*/  ISETP.NE.OR P1, PT, RZ, UR10, !P1 ;  /* 0x0000000aff007c0c */ /* 0x000fe2000cf25670 */
[----:B------:R-:W-:Y:S01]  /*0c70*/  NOP ;  /* 0x0000000000007918 */ /* 0x000fe20000000000 */
[----:B----4-:R-:W-:-:S13]  /*0c80*/  ISETP.NE.AND P0, PT, R0, 0x3, PT ;  /* 0x000000030000780c */ /* 0x010fda0003f05270 */
[----:B------:R-:W-:Y:S05]  /*0c90*/  @P0 BRA `(.L_x_14) ;  /* 0x0000000000340947 */ /* 0x000fea0003800000 */
[----:B--2---:R-:W-:Y:S01]  /*0ca0*/  UMOV UR8, 0x400 ;  /* 0x0000040000087882 */ /* 0x004fe20000000000 */
[----:B------:R-:W-:Y:S01]  /*0cb0*/  UMOV UR6, 0x20 ;  /* 0x0000002000067882 */ /* 0x000fe20000000000 */
[----:B------:R-:W-:Y:S02]  /*0cc0*/  ULEA UR8, UR37, UR8, 0x18 ;  /* 0x0000000825087291 */ /* 0x000fe4000f8ec0ff */
[----:B---3--:R-:W-:-:S04]  /*0cd0*/  UIADD3 UR12, UPT, UPT, -UR6, 0x100000, URZ ;  /* 0x00100000060c7890 */ /* 0x008fc8000fffe1ff */
[----:B------:R-:W-:Y:S02]  /*0ce0*/  USHF.L.U32 UR13, UR12, 0xb, URZ ;  /* 0x0000000b0c0d7899 */ /* 0x000fe400080006ff */
[----:B------:R-:W-:Y:S01]  /*0cf0*/  USHF.L.U32 UR12, UR12, 0x1, URZ ;  /* 0x000000010c0c7899 */ /* 0x000fe200080006ff */
[----:B------:R-:W-:Y:S01]  /*0d00*/  ELECT P0, URZ, PT ;  /* 0x0000000000ff782f */ /* 0x000fe20003800000 */
[----:B------:R-:W2:Y:S10]  /*0d10*/  FENCE.VIEW.ASYNC.S ;  /* 0x00000000000073c6 */ /* 0x000eb40000000000 */
[----:B--2---:R4:W2:Y:S01]  /*0d20*/  SYNCS.EXCH.64 URZ, [UR8+0x120], UR12 ;  /* 0x0001200c08ff75b2 */ /* 0x0048a20008000100 */
[----:B------:R4:W3:Y:S01]  /*0d30*/  SYNCS.EXCH.64 URZ, [UR8+0x130], UR12 ;  /* 0x0001300c08ff75b2 */ /* 0x0008e20008000100 */
[----:B------:R4:W1:Y:S01]  /*0d40*/  SYNCS.EXCH.64 URZ, [UR8+0x128], UR12 ;  /* 0x0001280c08ff75b2 */ /* 0x0008620008000100 */
[----:B------:R4:W1:Y:S02]  /*0d50*/  SYNCS.EXCH.64 URZ, [UR8+0x138], UR12 ;  /* 0x0001380c08ff75b2 */ /* 0x0008640008000100 */
[----:B----4-:R-:W-:Y:S01]  /*0d60*/  NOP ;  /* 0x0000000000007918 */ /* 0x010fe20000000000 */
.L_x_14:
[----:B------:R-:W-:Y:S01]  /*0d70*/  VOTEU.ALL UP1, P1 ;  /* 0x0000000000ff7886 */ /* 0x000fe20000820000 */
[----:B--2---:R-:W2:Y:S01]  /*0d80*/  LDCU UR8, c[0x0][0x36c] ;  /* 0x00006d80ff0877ac */ /* 0x004ea20008000800 */
[----:B------:R-:W-:Y:S01]  /*0d90*/  NOP ;  /* 0x0000000000007918 */ /* 0x000fe20000000000 */
[----:B------:R-:W-:Y:S01]  /*0da0*/  LOP3.LUT R10, R74, 0x1f, RZ, 0xc0, !PT ;  /* 0x0000001f4a0a7812 */ /* 0x000fe200078ec0ff */
[----:B---3--:R-:W-:Y:S01]  /*0db0*/  UMOV UR12, 0x20 ;  /* 0x00000020000c7882 */ /* 0x008fe20000000000 */
[----:B------:R-:W-:Y:S01]  /*0dc0*/  @!UP1 UMOV UR6, 0x400 ;  /* 0x0000040000069882 */ /* 0x000fe20000000000 */
[----:B------:R-:W-:-:S04]  /*0dd0*/  @!UP1 UIADD3 UR12, UPT, UPT, -UR12, 0x100000, URZ ;  /* 0x001000000c0c9890 */ /* 0x000fc8000fffe1ff */
[----:B------:R-:W-:Y:S02]  /*0de0*/  @!UP1 USHF.L.U32 UR13, UR12, 0xb, URZ ;  /* 0x0000000b0c0d9899 */ /* 0x000fe400080006ff */
[----:B------:R-:W-:Y:S02]  /*0df0*/  @!UP1 USHF.L.U32 UR12, UR12, 0x1, URZ ;  /* 0x000000010c0c9899 */ /* 0x000fe400080006ff */
[----:B------:R-:W-:Y:S01]  /*0e00*/  @!UP1 ULEA UR6, UR37, UR6, 0x18 ;  /* 0x0000000625069291 */ /* 0x000fe2000f8ec0ff */
[----:B------:R-:W-:Y:S01]  /*0e10*/  VOTEU.ALL UP1, P1 ;  /* 0x0000000000ff7886 */ /* 0x000fe20000820000 */
[----:B------:R-:W-:Y:S01]  /*0e20*/  UISETP.NE.AND UP4, UPT, UR10, URZ, UPT ;  /* 0x000000ff0a00728c */ /* 0x000fe2000bf85270 */
[----:B------:R-:W3:Y:S09]  /*0e30*/  FENCE.VIEW.ASYNC.S ;  /* 0x00000000000073c6 */ /* 0x000ef20000000000 */
[----:B---3--:R3:W4:Y:S01]  /*0e40*/  @!UP1 SYNCS.EXCH.64 URZ, [UR6+0x140], UR12 ;  /* 0x0001400c06ff95b2 */ /* 0x0087220008000100 */
[----:B--2---:R-:W-:-:S09]  /*0e50*/  UISETP.EQ.U32.AND UP1, UPT, UR8, 0x1, UPT ;  /* 0x000000010800788c */ /* 0x004fd2000bf22070 */
[----:B------:R-:W-:Y:S05]  /*0e60*/  BRA.U !UP1, `(.L_x_15) ;  /* 0x0000000109087547 */ /* 0x000fea000b800000 */
[----:B-1--4-:R-:W-:Y:S01]  /*0e70*/  UCGABAR_ARV ;  /* 0x00000000000079c7 */ /* 0x012fe20008000000 */
[----:B------:R-:W-:Y:S05]  /*0e80*/  BRA `(.L_x_16) ;  /* 0x0000000000047947 */ /* 0x000fea0003800000 */
.L_x_15:
[----:B-1--4-:R-:W-:Y:S01]  /*0e90*/  NOP ;  /* 0x0000000000007918 */ /* 0x012fe20000000000 */
.L_x_16:
[----:B------:R-:W1:Y:S01]  /*0ea0*/  S2R R11, SR_CTAID.X ;  /* 0x00000000000b7919 */ /* 0x000e620000002500 */
[----:B------:R-:W-:-:S05]  /*0eb0*/  CS2R.32 R60, SR_CgaSize ;  /* 0x00000000003c7805 */ /* 0x000fca0000008a00 */
[----:B------:R-:W-:-:S05]  /*0ec0*/  IMAD R60, R60, -0xa0, RZ ;  /* 0xffffff603c3c7824 */ /* 0x000fca00078e02ff */
[----:B------:R-:W-:-:S14]  /*0ed0*/  R2UR UR8, R60 ;  /* 0x000000003c0872ca */ /* 0x000fdc00000e0000 */
[----:B------:R-:W2:Y:S01]  /*0ee0*/  LDCU UR8, c[0x0][UR8+0x2b0] ;  /* 0x00005600080877ac */ /* 0x000ea20008000800 */
[----:B------:R-:W-:-:S05]  /*0ef0*/  CS2R.32 R0, SR_CgaSize ;  /* 0x0000000000007805 */ /* 0x000fca0000008a00 */
[----:B------:R-:W-:-:S06]  /*0f00*/  IMAD R0, R0, -0xa0, RZ ;  /* 0xffffff6000007824 */ /* 0x000fcc00078e02ff */
[----:B------:R-:W4:Y:S01]  /*0f10*/  LDC R0, c[0x0][R0+0x2a0] ;  /* 0x0000a80000007b82 */ /* 0x000f220000000800 */
[----:B------:R-:W-:Y:S01]  /*0f20*/  PRMT R8, RZ, 0x7610, R8 ;  /* 0x00007610ff087816 */ /* 0x000fe20000000008 */
[----:B------:R-:W2:Y:S01]  /*0f30*/  S2R R20, SR_CTAID.Y ;  /* 0x0000000000147919 */ /* 0x000ea20000002600 */
[----:B------:R-:W-:-:S05]  /*0f40*/  CS2R.32 R60, SR_CgaSize ;  /* 0x00000000003c7805 */ /* 0x000fca0000008a00 */
[----:B------:R-:W-:-:S05]  /*0f50*/  IMAD R60, R60, -0xa0, RZ ;  /* 0xffffff603c3c7824 */ /* 0x000fca00078e02ff */
[----:B---3--:R-:W-:-:S14]  /*0f60*/  R2UR UR6, R60 ;  /* 0x000000003c0672ca */ /* 0x008fdc00000e0000 */
[----:B------:R-:W3:Y:S01]  /*0f70*/  LDCU UR6, c[0x0][UR6+0x2b4] ;  /* 0x00005680060677ac */ /* 0x000ee20008000800 */
[----:B------:R-:W-:Y:S01]  /*0f80*/  UISETP.NE.AND UP2, UPT, UR10, 0x2, UPT ;  /* 0x000000020a00788c */ /* 0x000fe2000bf45270 */
[----:B------:R-:W2:Y:S01]  /*0f90*/  LDC R9, c[0x0][0xb24] ;  /* 0x0002c900ff097b82 */ /* 0x000ea20000000800 */
[----:B------:R-:W-:-:S05]  /*0fa0*/  CS2R.32 R58, SR_CgaSize ;  /* 0x00000000003a7805 */ /* 0x000fca0000008a00 */
[----:B------:R-:W-:-:S06]  /*0fb0*/  IMAD R58, R58, -0xa0, RZ ;  /* 0xffffff603a3a7824 */ /* 0x000fcc00078e02ff */
[----:B------:R-:W4:Y:S08]  /*0fc0*/  LDC R58, c[0x0][R58+0x2a4] ;  /* 0x0000a9003a3a7b82 */ /* 0x000f300000000800 */
[----:B------:R-:W4:Y:S01]  /*0fd0*/  LDC R26, c[0x0][0xb24] ;  /* 0x0002c900ff1a7b82 */ /* 0x000f220000000800 */
[----:B-1----:R-:W-:Y:S01]  /*0fe0*/  I2FP.F32.U32 R4, R11 ;  /* 0x0000000b00047245 */ /* 0x002fe20000201000 */
[----:B------:R-:W-:-:S06]  /*0ff0*/  IMAD.MOV.U32 R21, RZ, RZ, R11 ;  /* 0x000000ffff157224 */ /* 0x000fcc00078e000b */
[----:B------:R-:W1:Y:S01]  /*1000*/  S2UR UR36, SR_CTAID.Z ;  /* 0x00000000002479c3 */ /* 0x000e620000002700 */
[----:B--2---:R-:W-:Y:S02]  /*1010*/  ISETP.GE.AND P0, PT, R9, 0x1, PT ;  /* 0x000000010900780c */ /* 0x004fe40003f06270 */
[----:B------:R-:W-:Y:S01]  /*1020*/  I2FP.F32.U32 R2, R20 ;  /* 0x0000001400027245 */ /* 0x000fe20000201000 */
[----:B------:R-:W-:-:S04]  /*1030*/  FMUL R4, R4, UR8 ;  /* 0x0000000804047c20 */ /* 0x000fc80008400000 */
[----:B---3--:R-:W-:Y:S01]  /*1040*/  FMUL R2, R2, UR6 ;  /* 0x0000000602027c20 */ /* 0x008fe20008400000 */
[----:B------:R-:W2:Y:S01]  /*1050*/  F2I.U32.TRUNC.NTZ R60, R4 ;  /* 0x00000004003c7305 */ /* 0x000ea2000020f000 */
[----:B------:R-:W3:Y:S07]  /*1060*/  LDCU UR6, c[0x0][0xb30] ;  /* 0x00016600ff0677ac */ /* 0x000eee0008000800 */
[----:B------:R-:W1:Y:S01]  /*1070*/  F2I.U32.TRUNC.NTZ R3, R2 ;  /* 0x0000000200037305 */ /* 0x000e62000020f000 */
[----:B--2---:R-:W-:-:S04]  /*1080*/  IMAD.MOV R60, RZ, RZ, -R60 ;  /* 0x000000ffff3c7224 */ /* 0x004fc800078e0a3c */
[----:B----4-:R-:W-:Y:S01]  /*1090*/  IMAD R60, R0, R60, R11 ;  /* 0x0000003c003c7224 */ /* 0x010fe200078e020b */
[----:B------:R-:W-:Y:S01]  /*10a0*/  PRMT R0, RZ, 0x7610, R0 ;  /* 0x00007610ff007816 */ /* 0x000fe20000000000 */
[----:B---3--:R-:W-:Y:S01]  /*10b0*/  UISETP.NE.AND UP3, UPT, UR6, 0x1, UPT ;  /* 0x000000010600788c */ /* 0x008fe2000bf65270 */
[----:B-1----:R-:W-:-:S05]  /*10c0*/  IADD3 R3, PT, PT, -R3, RZ, RZ ;  /* 0x000000ff03037210 */ /* 0x002fca0007ffe1ff */
[----:B------:R-:W-:Y:S01]  /*10d0*/  IMAD R58, R58, R3, R20 ;  /* 0x000000033a3a7224 */ /* 0x000fe200078e0214 */
[----:B------:R-:W-:Y:S06]  /*10e0*/  BRA.U UP4, `(.L_x_17) ;  /* 0x0000000104247547 */ /* 0x000fec000b800000 */
[----:B------:R-:W-:Y:S01]  /*10f0*/  ISETP.NE.AND P1, PT, R58, RZ, PT ;  /* 0x000000ff3a00720c */ /* 0x000fe20003f25270 */
[----:B------:R-:W-:Y:S01]  /*1100*/  IMAD.MOV.U32 R0, RZ, RZ, 0x3 ;  /* 0x00000003ff007424 */ /* 0x000fe200078e00ff */
[C---:B------:R-:W-:Y:S02]  /*1110*/  LOP3.LUT R3, R60.reuse, 0xfffffffe, RZ, 0xc0, !PT ;  /* 0xfffffffe3c037812 */ /* 0x040fe400078ec0ff */
[----:B------:R-:W-:Y:S02]  /*1120*/  ISETP.LT.U32.OR P1, PT, R60, 0x2, !P1 ;  /* 0x000000023c00780c */ /* 0x000fe40004f21470 */
[----:B------:R-:W-:Y:S02]  /*1130*/  SHF.L.U32 R0, R0, R3, RZ ;  /* 0x0000000300007219 */ /* 0x000fe400000006ff */
[----:B------:R-:W-:Y:S02]  /*1140*/  SEL R5, RZ, 0x1, !P1 ;  /* 0x00000001ff057807 */ /* 0x000fe40004800000 */
[----:B------:R-:W-:-:S05]  /*1150*/  SEL R2, RZ, 0x2, !P1 ;  /* 0x00000002ff027807 */ /* 0x000fca0004800000 */
[----:B------:R-:W-:-:S05]  /*1160*/  IMAD.IADD R2, R5, 0x1, R2 ;  /* 0x0000000105027824 */ /* 0x000fca00078e0202 */
[----:B------:R-:W-:Y:S02]  /*1170*/  PRMT R8, R2, 0x7610, R8 ;  /* 0x0000761002087816 */ /* 0x000fe40000000008 */
.L_x_17:
[----:B------:R-:W-:Y:S05]  /*1180*/  @!P0 BRA `(.L_x_18) ;  /* 0x0000000000b88947 */ /* 0x000fea0003800000 */
[----:B------:R-:W1:Y:S01]  /*1190*/  LDC.64 R4, c[0x0][0xb18] ;  /* 0x0002c600ff047b82 */ /* 0x000e620000000a00 */
[----:B------:R-:W-:-:S07]  /*11a0*/  ISETP.NE.AND P0, PT, R9, 0x1, PT ;  /* 0x000000010900780c */ /* 0x000fce0003f05270 */
[----:B------:R-:W2:Y:S08]  /*11b0*/  LDC R14, c[0x0][0xb0c] ;  /* 0x0002c300ff0e7b82 */ /* 0x000eb00000000800 */
[----:B------:R-:W3:Y:S08]  /*11c0*/  LDC R13, c[0x0][0x370] ;  /* 0x0000dc00ff0d7b82 */ /* 0x000ef00000000800 */
[----:B------:R-:W4:Y:S01]  /*11d0*/  LDC R16, c[0x0][0x374] ;  /* 0x0000dd00ff107b82 */ /* 0x000f220000000800 */
[----:B-1----:R-:W-:-:S07]  /*11e0*/  ISETP.NE.AND P1, PT, R4, 0x1, PT ;  /* 0x000000010400780c */ /* 0x002fce0003f25270 */
[----:B------:R-:W3:Y:S01]  /*11f0*/  LDC.64 R6, c[0x0][0xb10] ;  /* 0x0002c400ff067b82 */ /* 0x000ee20000000a00 */
[----:B--2---:R-:W-:-:S07]  /*1200*/  ISETP.NE.AND P2, PT, R14, 0x1, PT ;  /* 0x000000010e00780c */ /* 0x004fce0003f45270 */
[----:B------:R-:W1:Y:S08]  /*1210*/  LDC R12, c[0x0][0xb20] ;  /* 0x0002c800ff0c7b82 */ /* 0x000e700000000800 */
[----:B------:R-:W2:Y:S01]  /*1220*/  LDC.64 R2, c[0x0][0xb28] ;  /* 0x0002ca00ff027b82 */ /* 0x000ea20000000a00 */
[----:B----4-:R-:W-:-:S04]  /*1230*/  IMAD.HI.U32 R15, R16, R5, RZ ;  /* 0x00000005100f7227 */ /* 0x010fc800078e00ff */
[----:B------:R-:W-:-:S04]  /*1240*/  IMAD.HI.U32 R5, R20, R5, RZ ;  /* 0x0000000514057227 */ /* 0x000fc800078e00ff */
[----:B---3--:R-:W-:-:S04]  /*1250*/  IMAD.HI.U32 R18, R13, R6, RZ ;  /* 0x000000060d127227 */ /* 0x008fc800078e00ff */
[C---:B------:R-:W-:Y:S01]  /*1260*/  IMAD.HI.U32 R22, R11.reuse, R6, RZ ;  /* 0x000000060b167227 */ /* 0x040fe200078e00ff */
[-C--:B------:R-:W-:Y:S02]  /*1270*/  @P2 SHF.R.U32.HI R13, RZ, R7.reuse, R18 ;  /* 0x00000007ff0d2219 */ /* 0x080fe40000011612 */
[-C--:B-1----:R-:W-:Y:S02]  /*1280*/  @P1 SHF.R.U32.HI R16, RZ, R12.reuse, R15 ;  /* 0x0000000cff101219 */ /* 0x082fe4000001160f */
[----:B------:R-:W-:Y:S02]  /*1290*/  SHF.R.U32.HI R5, RZ, R12, R5 ;  /* 0x0000000cff057219 */ /* 0x000fe40000011605 */
[----:B------:R-:W-:Y:S02]  /*12a0*/  SHF.R.U32.HI R22, RZ, R7, R22 ;  /* 0x00000007ff167219 */ /* 0x000fe40000011616 */
[----:B------:R-:W-:Y:S01]  /*12b0*/  SEL R5, R20, R5, !P1 ;  /* 0x0000000514057207 */ /* 0x000fe20004800000 */
[----:B--2---:R-:W-:Y:S01]  /*12c0*/  IMAD.HI.U32 R18, R16, R2, RZ ;  /* 0x0000000210127227 */ /* 0x004fe200078e00ff */
[----:B------:R-:W-:-:S02]  /*12d0*/  SEL R21, R11, R22, !P2 ;  /* 0x000000160b157207 */ /* 0x000fc40005000000 */
[----:B------:R-:W-:Y:S01]  /*12e0*/  IADD3 R7, PT, PT, -R5, RZ, RZ ;  /* 0x000000ff05077210 */ /* 0x000fe20007ffe1ff */
[----:B------:R-:W-:Y:S01]  /*12f0*/  IMAD.HI.U32 R6, R13, R2, RZ ;  /* 0x000000020d067227 */ /* 0x000fe200078e00ff */
[----:B------:R-:W-:-:S03]  /*1300*/  @P0 SHF.R.U32.HI R16, RZ, R3, R18 ;  /* 0x00000003ff100219 */ /* 0x000fc60000011612 */
[----:B------:R-:W-:Y:S01]  /*1310*/  IMAD R7, R4, R7, R20 ;  /* 0x0000000704077224 */ /* 0x000fe200078e0214 */
[----:B------:R-:W-:Y:S01]  /*1320*/  @P0 SHF.R.U32.HI R13, RZ, R3, R6 ;  /* 0x00000003ff0d0219 */ /* 0x000fe20000011606 */
[----:B------:R-:W-:-:S04]  /*1330*/  IMAD R16, R16, R9, RZ ;  /* 0x0000000910107224 */ /* 0x000fc800078e02ff */
[----:B------:R-:W-:Y:S01]  /*1340*/  IMAD R6, R13, R9, RZ ;  /* 0x000000090d067224 */ /* 0x000fe200078e02ff */
[----:B------:R-:W-:-:S04]  /*1350*/  ISETP.GE.AND P1, PT, R5, R16, PT ;  /* 0x000000100500720c */ /* 0x000fc80003f26270 */
[----:B------:R-:W-:Y:S01]  /*1360*/  ISETP.GE.OR P1, PT, R21, R6, P1 ;  /* 0x000000061500720c */ /* 0x000fe20000f26670 */
[----:B------:R-:W-:-:S05]  /*1370*/  IMAD.HI.U32 R6, R5, R2, RZ ;  /* 0x0000000205067227 */ /* 0x000fca00078e00ff */
[----:B------:R-:W-:-:S04]  /*1380*/  SHF.R.U32.HI R6, RZ, R3, R6 ;  /* 0x00000003ff067219 */ /* 0x000fc80000011606 */
[----:B------:R-:W-:-:S03]  /*1390*/  SEL R6, R5, R6, !P0 ;  /* 0x0000000605067207 */ /* 0x000fc60004000000 */
[----:B------:R-:W-:Y:S01]  /*13a0*/  @!P1 IMAD.HI.U32 R12, R21, R2, RZ ;  /* 0x00000002150c9227 */ /* 0x000fe200078e00ff */
[----:B------:R-:W-:-:S04]  /*13b0*/  IADD3 R2, PT, PT, -R6, RZ, RZ ;  /* 0x000000ff06027210 */ /* 0x000fc80007ffe1ff */
[----:B------:R-:W-:Y:S01]  /*13c0*/  @!P1 SHF.R.U32.HI R12, RZ, R3, R12 ;  /* 0x00000003ff0c9219 */ /* 0x000fe2000001160c */
[----:B------:R-:W-:-:S03]  /*13d0*/  IMAD R2, R9, R2, R5 ;  /* 0x0000000209027224 */ /* 0x000fc600078e0205 */
[----:B------:R-:W-:-:S05]  /*13e0*/  @!P1 SEL R3, R21, R12, !P0 ;  /* 0x0000000c15039207 */ /* 0x000fca0004000000 */
[--C-:B------:R-:W-:Y:S02]  /*13f0*/  @!P1 IMAD.IADD R6, R6, 0x1, -R3.reuse ;  /* 0x0000000106069824 */ /* 0x100fe400078e0a03 */
[----:B------:R-:W-:Y:S01]  /*1400*/  @!P1 IMAD R3, R2, R13, R3 ;  /* 0x0000000d02039224 */ /* 0x000fe200078e0203 */
[----:B------:R-:W-:Y:S01]  /*1410*/  IADD3 R2, PT, PT, -R21, RZ, RZ ;  /* 0x000000ff15027210 */ /* 0x000fe20007ffe1ff */
[----:B------:R-:W-:Y:S02]  /*1420*/  @!P1 IMAD R5, R6, R9, R21 ;  /* 0x0000000906059224 */ /* 0x000fe400078e0215 */
[----:B------:R-:W-:Y:S02]  /*1430*/  @!P1 IMAD.MOV.U32 R21, RZ, RZ, R3 ;  /* 0x000000ffff159224 */ /* 0x000fe400078e0003 */
[----:B------:R-:W-:Y:S02]  /*1440*/  IMAD R2, R14, R2, R11 ;  /* 0x000000020e027224 */ /* 0x000fe400078e020b */
[----:B------:R-:W-:-:S02]  /*1450*/  IMAD R20, R5, R4, R7 ;  /* 0x0000000405147224 */ /* 0x000fc400078e0207 */
[----:B------:R-:W-:Y:S02]  /*1460*/  IMAD R21, R21, R14, R2 ;  /* 0x0000000e15157224 */ /* 0x000fe400078e0202 */
.L_x_18:
[----:B------:R-:W-:Y:S05]  /*1470*/  BRA.U UP3, `(.L_x_19) ;  /* 0x0000000103407547 */ /* 0x000fea000b800000 */
[----:B------:R-:W1:Y:S08]  /*1480*/  LDC.64 R4, c[0x0][0xb10] ;  /* 0x0002c400ff047b82 */ /* 0x000e700000000a00 */
[----:B------:R-:W2:Y:S08]  /*1490*/  LDC.64 R2, c[0x0][0xb18] ;  /* 0x0002c600ff027b82 */ /* 0x000eb00000000a00 */
[----:B------:R-:W3:Y:S08]  /*14a0*/  LDC R6, c[0x0][0xb20] ;  /* 0x0002c800ff067b82 */ /* 0x000ef00000000800 */
[----:B------:R-:W4:Y:S01]  /*14b0*/  LDC R12, c[0x0][0xb0c] ;  /* 0x0002c300ff0c7b82 */ /* 0x000f220000000800 */
[----:B-1----:R-:W-:-:S05]  /*14c0*/  IMAD.HI.U32 R4, R21, R4, RZ ;  /* 0x0000000415047227 */ /* 0x002fca00078e00ff */
[----:B------:R-:W-:Y:S01]  /*14d0*/  SHF.R.U32.HI R4, RZ, R5, R4 ;  /* 0x00000005ff047219 */ /* 0x000fe20000011604 */
[----:B--2---:R-:W-:Y:S01]  /*14e0*/  IMAD.HI.U32 R3, R20, R3, RZ ;  /* 0x0000000314037227 */ /* 0x004fe200078e00ff */
[----:B------:R-:W-:-:S04]  /*14f0*/  ISETP.NE.AND P0, PT, R2, 0x1, PT ;  /* 0x000000010200780c */ /* 0x000fc80003f05270 */
[----:B---3--:R-:W-:-:S04]  /*1500*/  SHF.R.U32.HI R3, RZ, R6, R3 ;  /* 0x00000006ff037219 */ /* 0x008fc80000011603 */
[----:B------:R-:W-:Y:S02]  /*1510*/  SEL R3, R20, R3, !P0 ;  /* 0x0000000314037207 */ /* 0x000fe40004000000 */
[----:B----4-:R-:W-:-:S04]  /*1520*/  ISETP.NE.AND P1, PT, R12, 0x1, PT ;  /* 0x000000010c00780c */ /* 0x010fc80003f25270 */
[----:B------:R-:W-:-:S05]  /*1530*/  SEL R6, R21, R4, !P1 ;  /* 0x0000000415067207 */ /* 0x000fca0004800000 */
[----:B------:R-:W-:Y:S02]  /*1540*/  IMAD.IADD R4, R3, 0x1, -R6 ;  /* 0x0000000103047824 */ /* 0x000fe400078e0a06 */
[----:B------:R-:W-:Y:S02]  /*1550*/  IMAD.IADD R3, R6, 0x1, -R3 ;  /* 0x0000000106037824 */ /* 0x000fe400078e0a03 */
[----:B------:R-:W-:Y:S02]  /*1560*/  IMAD R21, R4, R12, R21 ;  /* 0x0000000c04157224 */ /* 0x000fe400078e0215 */
[----:B------:R-:W-:Y:S02]  /*1570*/  IMAD R20, R3, R2, R20 ;  /* 0x0000000203147224 */ /* 0x000fe400078e0214 */
.L_x_19:
[----:B------:R-:W-:Y:S05]  /*1580*/  BRA.U !UP1, `(.L_x_20) ;  /* 0x00000001090c7547 */ /* 0x000fea000b800000 */
[----:B------:R-:W-:Y:S01]  /*1590*/  UCGABAR_WAIT ;  /* 0x0000000000007dc7 */ /* 0x000fe20008000000 */
[----:B------:R-:W-:Y:S01]  /*15a0*/  CCTL.IVALL ;  /* 0x00000000ff00798f */ /* 0x000fe20002000000 */
[----:B------:R-:W-:Y:S05]  /*15b0*/  BRA `(.L_x_21) ;  /* 0x0000000000047947 */ /* 0x000fea0003800000 */
.L_x_20:
[----:B------:R-:W-:Y:S06]  /*15c0*/  BAR.SYNC.DEFER_BLOCKING 0x0 ;  /* 0x0000000000007b1d */ /* 0x000fec0000010000 */
.L_x_21:
[----:B------:R-:W-:Y:S05]  /*15d0*/  BRA.U UP2, `(.L_x_22) ;  /* 0x0000001502a07547 */ /* 0x000fea000b800000 */
[----:B------:R-:W1:Y:S01]  /*15e0*/  LDCU UR15, c[0x0][0x38c] ;  /* 0x00007180ff0f77ac */ /* 0x000e620008000800 */
[----:B------:R-:W2:Y:S01]  /*15f0*/  LDC R9, c[0x0][0x370] ;  /* 0x0000dc00ff097b82 */ /* 0x000ea20000000800 */
[C---:B------:R-:W-:Y:S01]  /*1600*/  IMAD.SHL.U32 R17, R11.reuse, 0x20, RZ ;  /* 0x000000200b117824 */ /* 0x040fe200078e00ff */
[----:B------:R-:W-:Y:S01]  /*1610*/  PLOP3.LUT P1, PT, PT, PT, UP5, 0x80, 0x8 ;  /* 0x000000000008781c */ /* 0x000fe20003f2f058 */
[----:B------:R-:W-:Y:S01]  /*1620*/  HFMA2 R15, -RZ, RZ, 0, 5.9604644775390625e-08 ;  /* 0x00000001ff0f7431 */ /* 0x000fe200000001ff */
[----:B------:R-:W-:Y:S01]  /*1630*/  UISETP.NE.AND UP1, UPT, UR10, URZ, UPT ;  /* 0x000000ff0a00728c */ /* 0x000fe2000bf25270 */
[----:B------:R-:W-:Y:S01]  /*1640*/  HFMA2 R12, -RZ, RZ, 0, 0 ;  /* 0x00000000ff0c7431 */ /* 0x000fe200000001ff */
[----:B------:R-:W-:Y:S01]  /*1650*/  ISETP.NE.AND P4, PT, R10, RZ, P5 ;  /* 0x000000ff0a00720c */ /* 0x000fe20002f85270 */
[----:B------:R-:W-:Y:S01]  /*1660*/  IMAD.SHL.U32 R16, R11, 0x40, RZ ;  /* 0x000000400b107824 */ /* 0x000fe200078e00ff */
[----:B------:R-:W3:Y:S01]  /*1670*/  LDC R0, c[0x0][0x374] ;  /* 0x0000dd00ff007b82 */ /* 0x000ee20000000800 */
[----:B------:R-:W-:Y:S01]  /*1680*/  PLOP3.LUT P1, PT, P1, PT, PT, 0x8, 0x80 ;  /* 0x000000000080781c */ /* 0x000fe20000f2e170 */
[----:B------:R-:W-:Y:S01]  /*1690*/  IMAD.MOV.U32 R14, RZ, RZ, RZ ;  /* 0x000000ffff0e7224 */ /* 0x000fe200078e00ff */
[----:B------:R-:W-:Y:S01]  /*16a0*/  MOV R8, 0x1 ;  /* 0x0000000100087802 */ /* 0x000fe20000000f00 */
[----:B------:R-:W-:Y:S01]  /*16b0*/  IMAD.MOV.U32 R10, RZ, RZ, RZ ;  /* 0x000000ffff0a7224 */ /* 0x000fe200078e00ff */
[----:B------:R-:W-:Y:S01]  /*16c0*/  LOP3.LUT R17, R17, 0x20, RZ, 0xc0, !PT ;  /* 0x0000002011117812 */ /* 0x000fe200078ec0ff */
[----:B------:R-:W4:Y:S01]  /*16d0*/  LDCU.64 UR30, c[0x0][0x348] ;  /* 0x00006900ff1e77ac */ /* 0x000f220008000a00 */
[----:B-1----:R-:W-:-:S02]  /*16e0*/  UIADD3 UR4, UPT, UPT, UR15, 0x7f, URZ ;  /* 0x0000007f0f047890 */ /* 0x002fc4000fffe0ff */
[----:B------:R-:W-:Y:S02]  /*16f0*/  USEL UR7, UR7, 0x2, UP1 ;  /* 0x0000000207077887 */ /* 0x000fe40008800000 */
[----:B------:R-:W-:Y:S01]  /*1700*/  USHF.R.S32.HI UR22, URZ, 0x1f, UR4 ;  /* 0x0000001fff167899 */ /* 0x000fe20008011404 */
[----:B------:R-:W-:-:S03]  /*1710*/  UMOV UR13, URZ ;  /* 0x000000ff000d7c82 */ /* 0x000fc60008000000 */
[----:B------:R-:W-:Y:S02]  /*1720*/  ULEA.HI UR22, UR22, UR4, URZ, 0x7 ;  /* 0x0000000416167291 */ /* 0x000fe4000f8f38ff */
[----:B------:R-:W-:Y:S02]  /*1730*/  UIADD3 UR4, UPT, UPT, UR15, -0x1, URZ ;  /* 0xffffffff0f047890 */ /* 0x000fe4000fffe0ff */
[----:B------:R-:W-:Y:S02]  /*1740*/  USHF.R.S32.HI UR22, URZ, 0x7, UR22 ;  /* 0x00000007ff167899 */ /* 0x000fe40008011416 */
[----:B------:R-:W-:Y:S02]  /*1750*/  UISETP.GE.U32.AND UP2, UPT, UR4, -0xff, UPT ;  /* 0xffffff010400788c */ /* 0x000fe4000bf46070 */
[----:B------:R-:W-:Y:S02]  /*1760*/  UISETP.LT.U32.AND UP0, UPT, UR22, 0x8, UPT ;  /* 0x000000081600788c */ /* 0x000fe4000bf01070 */
[----:B------:R-:W-:-:S02]  /*1770*/  UIADD3 UR15, UPT, UPT, UR15, 0xfe, URZ ;  /* 0x000000fe0f0f7890 */ /* 0x000fc4000fffe0ff */
[----:B------:R-:W-:-:S04]  /*1780*/  USEL UR21, UR22, 0x8, UP0 ;  /* 0x0000000816157887 */ /* 0x000fc80008000000 */
[----:B------:R-:W-:Y:S02]  /*1790*/  UIADD3 UR6, UPT, UPT, UR21, -0x1, URZ ;  /* 0xffffffff15067890 */ /* 0x000fe4000fffe0ff */
[----:B------:R-:W-:Y:S02]  /*17a0*/  @UP2 UIADD3 UR6, UPT, UPT, UR21, URZ, URZ ;  /* 0x000000ff15062290 */ /* 0x000fe4000fffe0ff */
[----:B------:R-:W-:Y:S02]  /*17b0*/  UIADD3 UR14, UPT, UPT, UR22, -UR21, URZ ;  /* 0x80000015160e7290 */ /* 0x000fe4000fffe0ff */
[----:B------:R-:W-:Y:S02]  /*17c0*/  UIADD3 UR5, UPT, UPT, UR6, 0x1, URZ ;  /* 0x0000000106057890 */ /* 0x000fe4000fffe0ff */
[----:B--2-4-:R-:W-:-:S12]  /*17d0*/  UIADD3 UR6, UPT, UPT, -UR6, URZ, URZ ;  /* 0x000000ff06067290 */ /* 0x014fd8000fffe1ff */
.L_x_42:
[----:B------:R-:W-:Y:S01]  /*17e0*/  UISETP.NE.AND UP0, UPT, UR37, URZ, UPT ;  /* 0x000000ff2500728c */ /* 0x000fe2000bf05270 */
[----:B------:R-:W1:Y:S08]  /*17f0*/  S2UR UR37, SR_CgaCtaId ;  /* 0x00000000002579c3 */ /* 0x000e700000008800 */
[----:B------:R-:W-:Y:S05]  /*1800*/  BRA.U UP0, `(.L_x_23) ;  /* 0x0000000100347547 */ /* 0x000fea000b800000 */
[----:B------:R-:W2:Y:S01]  /*1810*/  S2R R2, SR_CgaCtaId ;  /* 0x0000000000027919 */ /* 0x000ea20000008800 */
[----:B------:R-:W-:-:S04]  /*1820*/  MOV R3, 0x400 ;  /* 0x0000040000037802 */ /* 0x000fc80000000f00 */
[----:B--2---:R-:W-:Y:S02]  /*1830*/  LEA R3, R2, R3, 0x18 ;  /* 0x0000000302037211 */ /* 0x004fe400078ec0ff */
[----:B------:R-:W-:-:S03]  /*1840*/  SHF.L.U32 R2, R8, 0x1f, RZ ;  /* 0x0000001f08027819 */ /* 0x000fc600000006ff */
[----:B------:R-:W-:-:S04]  /*1850*/  IMAD R3, R10, 0x8, R3 ;  /* 0x000000080a037824 */ /* 0x000fc800078e0203 */
[----:B------:R-:W2:Y:S02]  /*1860*/  SYNCS.PHASECHK.TRANS64.TRYWAIT P0, [R3+URZ+0x130], R2 ;  /* 0x00013002030075a7 */ /* 0x000ea400080011ff */
[----:B--2---:R-:W-:Y:S05]  /*1870*/  @!P0 BRA `(.L_x_24) ;  /* 0x0000006000dc8947 */ /* 0x004fea0003800000 */
.L_x_137:
[----:B------:R-:W-:Y:S01]  /*1880*/  VIADD R10, R10, 0x1 ;  /* 0x000000010a0a7836 */ /* 0x000fe20000000000 */
[----:B------:R2:W-:Y:S04]  /*1890*/  SYNCS.ARRIVE.TRANS64.A1T0 RZ, [R3+URZ+0x120], RZ ;  /* 0x000120ff03ff79a7 */ /* 0x0005e800081000ff */
[----:B------:R-:W-:-:S04]  /*18a0*/  ISETP.NE.AND P0, PT, R10, 0x2, PT ;  /* 0x000000020a00780c */ /* 0x000fc80003f05270 */
[----:B------:R-:W-:Y:S02]  /*18b0*/  SEL R10, R10, RZ, P0 ;  /* 0x000000ff0a0a7207 */ /* 0x000fe40000000000 */
[----:B--2---:R-:W-:-:S04]  /*18c0*/  SEL R3, RZ, 0x1, P0 ;  /* 0x00000001ff037807 */ /* 0x004fc80000000000 */
[----:B------:R-:W-:-:S07]  /*18d0*/  LOP3.LUT R8, R8, R3, RZ, 0x3c, !PT ;  /* 0x0000000308087212 */ /* 0x000fce00078e3cff */
.L_x_23:
[----:B------:R-:W-:Y:S01]  /*18e0*/  UMOV UR4, 0x400 ;  /* 0x0000040000047882 */ /* 0x000fe20000000000 */
[----:B------:R-:W-:Y:S01]  /*18f0*/  LEA.HI R3, R21, R21, RZ, 0x1 ;  /* 0x0000001515037211 */ /* 0x000fe200078f08ff */
[----:B-1----:R-:W-:Y:S01]  /*1900*/  ULEA UR4, UR37, UR4, 0x18 ;  /* 0x0000000425047291 */ /* 0x002fe2000f8ec0ff */
[----:B------:R-:W-:Y:S01]  /*1910*/  SHF.L.U32 R2, R15, 0x1f, RZ ;  /* 0x0000001f0f027819 */ /* 0x000fe200000006ff */
[----:B------:R-:W-:Y:S01]  /*1920*/  UISETP.GE.U32.AND UP0, UPT, UR15, 0xff, UPT ;  /* 0x000000ff0f00788c */ /* 0x000fe2000bf06070 */
[----:B------:R-:W-:Y:S01]  /*1930*/  R2UR UR35, R16 ;  /* 0x00000000102372ca */ /* 0x000fe200000e0000 */
[----:B------:R-:W-:Y:S01]  /*1940*/  ULEA UR8, UR13, UR4, 0x3 ;  /* 0x000000040d087291 */ /* 0x000fe2000f8e18ff */
[----:B------:R-:W-:Y:S01]  /*1950*/  IMAD.SHL.U32 R3, R3, 0x40, RZ ;  /* 0x0000004003037824 */ /* 0x000fe200078e00ff */
[----:B------:R-:W-:Y:S01]  /*1960*/  R2UR UR19, R17 ;  /* 0x00000000111372ca */ /* 0x000fe200000e0000 */
[----:B------:R-:W-:-:S03]  /*1970*/  UMOV UR23, URZ ;  /* 0x000000ff00177c82 */ /* 0x000fc60008000000 */
[----:B------:R-:W-:-:S03]  /*1980*/  LOP3.LUT R3, R3, 0xffffff80, RZ, 0xc0, !PT ;  /* 0xffffff8003037812 */ /* 0x000fc600078ec0ff */
[----:B------:R1:W2:Y:S01]  /*1990*/  SYNCS.PHASECHK.TRANS64.TRYWAIT P0, [UR8+0x40], R2 ;  /* 0x00004002ff0075a7 */ /* 0x0002a20008001108 */
[----:B------:R-:W-:Y:S02]  /*19a0*/  R2UR UR9, R3 ;  /* 0x00000000030972ca */ /* 0x000fe400000e0000 */
[----:B------:R-:W-:-:S11]  /*19b0*/  R2UR UR8, R20 ;  /* 0x00000000140872ca */ /* 0x000fd600000e0000 */
[----:B------:R-:W-:Y:S02]  /*19c0*/  ULOP3.LUT UR35, UR9, 0x40, UR35, 0xf8, !UPT ;  /* 0x0000004009237892 */ /* 0x000fe4000f8ef823 */
[----:B------:R-:W-:Y:S01]  /*19d0*/  ULEA UR19, UR8, UR19, 0x6 ;  /* 0x0000001308137291 */ /* 0x000fe2000f8e30ff */
[----:B------:R-:W-:Y:S11]  /*19e0*/  BRA.U !UP0, `(.L_x_25) ;  /* 0x0000000108f07547 */ /* 0x000ff6000b800000 */
[----:B------:R-:W-:Y:S01]  /*19f0*/  UMOV UR29, UR6 ;  /* 0x00000006001d7c82 */ /* 0x000fe20008000000 */
[----:B------:R-:W-:Y:S01]  /*1a00*/  UMOV UR44, UR13 ;  /* 0x0000000d002c7c82 */ /* 0x000fe20008000000 */
[----:B------:R-:W-:-:S05]  /*1a10*/  UMOV UR26, 0x40 ;  /* 0x00000040001a7882 */ /* 0x000fca0000000000 */
.L_x_31:
[----:B------:R-:W-:Y:S01]  /*1a20*/  ULEA UR33, UR44, UR4, 0x3 ;  /* 0x000000042c217291 */ /* 0x000fe2000f8e18ff */
[----:B------:R-:W-:Y:S01]  /*1a30*/  @P5 MOV R3, 0xc000 ;  /* 0x0000c00000035802 */ /* 0x000fe20000000f00 */
[----:B-12---:R-:W-:Y:S10]  /*1a40*/  @P0 BRA `(.L_x_26) ;  /* 0x00000000000c0947 */ /* 0x006ff40003800000 */
[----:B------:R-:W-:-:S04]  /*1a50*/  SHF.L.U32 R5, R15, 0x1f, RZ ;  /* 0x0000001f0f057819 */ /* 0x000fc800000006ff */
[----:B------:R-:W2:Y:S02]  /*1a60*/  SYNCS.PHASECHK.TRANS64.TRYWAIT P0, [UR33+0x40], R5 ;  /* 0x00004005ff0075a7 */ /* 0x000ea40008001121 */
[----:B--2---:R-:W-:Y:S05]  /*1a70*/  @!P0 BRA `(.L_x_27) ;  /* 0x0000006000708947 */ /* 0x004fea0003800000 */
.L_x_26:
[----:B------:R2:W-:Y:S01]  /*1a80*/  @P5 SYNCS.ARRIVE.TRANS64 RZ, [UR33], R3 ;  /* 0x00000003ffff59a7 */ /* 0x0005e20008000021 */
[----:B------:R-:W-:Y:S02]  /*1a90*/  ULOP3.LUT UR8, UR7, 0x2, URZ, 0xfc, !UPT ;  /* 0x0000000207087892 */ /* 0x000fe4000f8efcff */
[----:B------:R-:W-:Y:S02]  /*1aa0*/  UIADD3 UR29, UPT, UPT, UR29, 0x1, URZ ;  /* 0x000000011d1d7890 */ /* 0x000fe4000fffe0ff */
[----:B------:R-:W-:Y:S02]  /*1ab0*/  UISETP.NE.AND UP0, UPT, UR8, 0x2, UPT ;  /* 0x000000020800788c */ /* 0x000fe4000bf05270 */
[----:B------:R-:W-:-:S07]  /*1ac0*/  UISETP.NE.AND UP2, UPT, UR29, 0x1, UPT ;  /* 0x000000011d00788c */ /* 0x000fce000bf45270 */
[----:B------:R-:W-:Y:S05]  /*1ad0*/  BRA.U UP0, `(.L_x_28) ;  /* 0x0000000100047547 */ /* 0x000fea000b800000 */
[----:B------:R-:W-:Y:S05]  /*1ae0*/  BPT.TRAP 0x1 ;  /* 0x000000040000795c */ /* 0x000fea0000300000 */
.L_x_28:
[----:B------:R-:W-:Y:S04]  /*1af0*/  BSSY.RECONVERGENT B0, `(.L_x_29) ;  /* 0x0000003000007945 */ /* 0x000fe80003800200 */
[----:B------:R-:W-:Y:S05]  /*1b00*/  @!P4 BRA `(.L_x_30) ;  /* 0x000000000004c947 */ /* 0x000fea0003800000 */
[----:B------:R-:W-:Y:S05]  /*1b10*/  BPT.TRAP 0x1 ;  /* 0x000000040000795c */ /* 0x000fea0000300000 */
.L_x_30:
[----:B------:R-:W-:Y:S05]  /*1b20*/  BSYNC.RECONVERGENT B0 ;  /* 0x0000000000007941 */ /* 0x000fea0003800200 */
.L_x_29:
[----:B------:R-:W-:Y:S02]  /*1b30*/  UIADD3 UR13, UPT, UPT, UR44, 0x1, URZ ;  /* 0x000000012c0d7890 */ /* 0x000fe4000fffe0ff */
[----:B------:R-:W-:Y:S02]  /*1b40*/  ULEA UR24, UR44, UR4, 0xe ;  /* 0x000000042c187291 */ /* 0x000fe4000f8e70ff */
[----:B------:R-:W-:Y:S02]  /*1b50*/  UISETP.NE.AND UP0, UPT, UR13, 0x8, UPT ;  /* 0x000000080d00788c */ /* 0x000fe4000bf05270 */
[----:B------:R-:W-:Y:S02]  /*1b60*/  UIADD3 UR42, UP1, UPT, UR30, 0x80, URZ ;  /* 0x000000801e2a7890 */ /* 0x000fe4000ff3e0ff */
[----:B------:R-:W-:Y:S02]  /*1b70*/  USEL UR9, URZ, 0x1, UP0 ;  /* 0x00000001ff097887 */ /* 0x000fe40008000000 */
[----:B------:R-:W-:-:S02]  /*1b80*/  USEL UR13, UR13, URZ, UP0 ;  /* 0x000000ff0d0d7287 */ /* 0x000fc40008000000 */
[----:B------:R-:W-:Y:S02]  /*1b90*/  UIADD3 UR40, UP0, UPT, UR30, 0x180, URZ ;  /* 0x000001801e287890 */ /* 0x000fe4000ff1e0ff */
[----:B------:R-:W-:Y:S01]  /*1ba0*/  ULEA UR8, UR13, UR4, 0x3 ;  /* 0x000000040d087291 */ /* 0x000fe2000f8e18ff */
[----:B------:R-:W-:Y:S01]  /*1bb0*/  LOP3.LUT R15, R15, UR9, RZ, 0x3c, !PT ;  /* 0x000000090f0f7c12 */ /* 0x000fe2000f8e3cff */
[----:B------:R-:W-:Y:S02]  /*1bc0*/  UIADD3 UR34, UPT, UPT, UR26, -0x40, URZ ;  /* 0xffffffc01a227890 */ /* 0x000fe4000fffe0ff */
[----:B------:R-:W-:Y:S01]  /*1bd0*/  ULOP3.LUT UR33, UR33, 0xfefffff8, URZ, 0xc0, !UPT ;  /* 0xfefffff821217892 */ /* 0x000fe2000f8ec0ff */
[----:B-1----:R-:W-:Y:S01]  /*1be0*/  SHF.L.U32 R2, R15, 0x1f, RZ ;  /* 0x0000001f0f027819 */ /* 0x002fe200000006ff */
[----:B------:R-:W-:Y:S02]  /*1bf0*/  UIADD3.X UR43, UPT, UPT, URZ, UR31, URZ, UP1, !UPT ;  /* 0x0000001fff2b7290 */ /* 0x000fe40008ffe4ff */
[----:B------:R-:W-:Y:S01]  /*1c00*/  UIADD3 UR32, UPT, UPT, UR24, 0x3300, URZ ;  /* 0x0000330018207890 */ /* 0x000fe2000fffe0ff */
[----:B------:R4:W1:Y:S01]  /*1c10*/  SYNCS.PHASECHK.TRANS64.TRYWAIT P0, [UR8+0x40], R2 ;  /* 0x00004002ff0075a7 */ /* 0x0008620008001108 */
[----:B------:R-:W-:-:S02]  /*1c20*/  ULEA UR8, UR44, UR4, 0xd ;  /* 0x000000042c087291 */ /* 0x000fc4000f8e68ff */
[----:B------:R-:W-:Y:S02]  /*1c30*/  UIADD3 UR24, UPT, UPT, UR24, 0x5300, URZ ;  /* 0x0000530018187890 */ /* 0x000fe4000fffe0ff */
[----:B------:R-:W-:Y:S02]  /*1c40*/  UIADD3.X UR41, UPT, UPT, URZ, UR31, URZ, UP0, !UPT ;  /* 0x0000001fff297290 */ /* 0x000fe400087fe4ff */
[----:B------:R-:W-:Y:S02]  /*1c50*/  UIADD3 UR16, UPT, UPT, UR8, 0x23300, URZ ;  /* 0x0002330008107890 */ /* 0x000fe4000fffe0ff */
[----:B------:R-:W-:Y:S01]  /*1c60*/  UIADD3 UR8, UPT, UPT, UR8, 0x24300, URZ ;  /* 0x0002430008087890 */ /* 0x000fe2000fffe0ff */
[----:B------:R-:W-:Y:S01]  /*1c70*/  UMOV UR38, 0x0 ;  /* 0x0000000000267882 */ /* 0x000fe20000000000 */
[----:B------:R-:W-:Y:S01]  /*1c80*/  UMOV UR39, 0x10000000 ;  /* 0x1000000000277882 */ /* 0x000fe20000000000 */
[----:B------:R-:W-:Y:S01]  /*1c90*/  UMOV UR27, UR35 ;  /* 0x00000023001b7c82 */ /* 0x000fe20008000000 */
[----:B------:R-:W-:Y:S01]  /*1ca0*/  UMOV UR28, UR36 ;  /* 0x00000024001c7c82 */ /* 0x000fe20008000000 */
[----:B------:R-:W-:Y:S01]  /*1cb0*/  UMOV UR25, UR33 ;  /* 0x0000002100197c82 */ /* 0x000fe20008000000 */
[----:B------:R-:W-:Y:S01]  /*1cc0*/  UMOV UR20, UR36 ;  /* 0x0000002400147c82 */ /* 0x000fe20008000000 */
[----:B------:R-:W-:Y:S01]  /*1cd0*/  UMOV UR17, UR33 ;  /* 0x0000002100117c82 */ /* 0x000fe20008000000 */
[----:B------:R-:W-:Y:S01]  /*1ce0*/  UMOV UR18, UR34 ;  /* 0x0000002200127c82 */ /* 0x000fe20008000000 */
[----:B------:R-:W-:Y:S01]  /*1cf0*/  UTMALDG.3D.2CTA [UR32], [UR42], desc[UR38] ;  /* 0x000026202a0075b4 */ /* 0x000fe20008211000 */
[----:B------:R-:W-:Y:S01]  /*1d00*/  UMOV UR10, UR26 ;  /* 0x0000001a000a7c82 */ /* 0x000fe20008000000 */
[----:B------:R-:W-:Y:S01]  /*1d10*/  UMOV UR11, UR19 ;  /* 0x00000013000b7c82 */ /* 0x000fe20008000000 */
[----:B------:R-:W-:Y:S01]  /*1d20*/  UMOV UR12, UR36 ;  /* 0x00000024000c7c82 */ /* 0x000fe20008000000 */
[----:B------:R-:W-:Y:S01]  /*1d30*/  UMOV UR9, UR33 ;  /* 0x0000002100097c82 */ /* 0x000fe20008000000 */
[----:B------:R-:W-:Y:S01]  /*1d40*/  UMOV UR23, UR5 ;  /* 0x0000000500177c82 */ /* 0x000fe20008000000 */
[----:B------:R-:W-:Y:S01]  /*1d50*/  UMOV UR44, UR13 ;  /* 0x0000000d002c7c82 */ /* 0x000fe20008000000 */
[----:B------:R2:W-:Y:S01]  /*1d60*/  UTMALDG.3D.2CTA [UR24], [UR42], desc[UR38] ;  /* 0x000026182a0075b4 */ /* 0x0005e20008211000 */
[----:B------:R4:W-:Y:S01]  /*1d70*/  UTMALDG.3D.2CTA [UR16], [UR40], desc[UR38] ;  /* 0x00002610280075b4 */ /* 0x0009e20008211000 */
[----:B------:R4:W-:Y:S01]  /*1d80*/  UTMALDG.3D.2CTA [UR8], [UR40], desc[UR38] ;  /* 0x00002608280075b4 */ /* 0x0009e20008211000 */
[----:B--2---:R-:W-:Y:S01]  /*1d90*/  UIADD3 UR26, UPT, UPT, UR26, 0x80, URZ ;  /* 0x000000801a1a7890 */ /* 0x004fe2000fffe0ff */
[----:B----4-:R-:W-:Y:S11]  /*1da0*/  BRA.U UP2, `(.L_x_31) ;  /* 0xfffffffd021c7547 */ /* 0x010ff6000b83ffff */
.L_x_25:
[----:B------:R-:W-:Y:S01]  /*1db0*/  ULEA UR8, UR13, UR4, 0x3 ;  /* 0x000000040d087291 */ /* 0x000fe2000f8e18ff */
[----:B-1----:R-:W-:Y:S01]  /*1dc0*/  SHF.L.U32 R2, R15, 0x1f, RZ ;  /* 0x0000001f0f027819 */ /* 0x002fe200000006ff */
[----:B------:R-:W-:Y:S01]  /*1dd0*/  @!P1 SYNCS.ARRIVE.TRANS64.A1T0 RZ, [UR4+0xb8], RZ ;  /* 0x0000b8ffffff99a7 */ /* 0x000fe20008100004 */
[----:B------:R-:W-:-:S06]  /*1de0*/  UISETP.GT.AND UP0, UPT, UR22, UR21, UPT ;  /* 0x000000151600728c */ /* 0x000fcc000bf04270 */
[----:B--2---:R1:W2:Y:S03]  /*1df0*/  SYNCS.PHASECHK.TRANS64.TRYWAIT P0, [UR8+0x40], R2 ;  /* 0x00004002ff0075a7 */ /* 0x0042a60008001108 */
[----:B------:R-:W-:Y:S05]  /*1e00*/  BRA.U !UP0, `(.L_x_32) ;  /* 0x0000000108e87547 */ /* 0x000fea000b800000 */
[----:B------:R-:W-:Y:S01]  /*1e10*/  UIADD3 UR29, UPT, UPT, UR14, UR23, URZ ;  /* 0x000000170e1d7290 */ /* 0x000fe2000fffe0ff */
[----:B------:R-:W-:-:S11]  /*1e20*/  UMOV UR44, UR13 ;  /* 0x0000000d002c7c82 */ /* 0x000fd60008000000 */
.L_x_38:
[----:B------:R-:W-:Y:S01]  /*1e30*/  ULEA UR33, UR44, UR4, 0x3 ;  /* 0x000000042c217291 */ /* 0x000fe2000f8e18ff */
[----:B--2---:R-:W-:Y:S01]  /*1e40*/  @P5 MOV R3, 0xc000 ;  /* 0x0000c00000035802 */ /* 0x004fe20000000f00 */
[----:B-12---:R-:W-:Y:S10]  /*1e50*/  @P0 BRA `(.L_x_33) ;  /* 0x00000000000c0947 */ /* 0x006ff40003800000 */
[----:B------:R-:W-:-:S04]  /*1e60*/  SHF.L.U32 R5, R15, 0x1f, RZ ;  /* 0x0000001f0f057819 */ /* 0x000fc800000006ff */
[----:B------:R-:W2:Y:S02]  /*1e70*/  SYNCS.PHASECHK.TRANS64.TRYWAIT P0, [UR33+0x40], R5 ;  /* 0x00004005ff0075a7 */ /* 0x000ea40008001121 */
[----:B--2---:R-:W-:Y:S05]  /*1e80*/  @!P0 BRA `(.L_x_34) ;  /* 0x0000005c00848947 */ /* 0x004fea0003800000 */
.L_x_33:
[----:B------:R2:W-:Y:S01]  /*1e90*/  @P5 SYNCS.ARRIVE.TRANS64 RZ, [UR33], R3 ;  /* 0x00000003ffff59a7 */ /* 0x0005e20008000021 */
[----:B------:R-:W-:-:S04]  /*1ea0*/  ULOP3.LUT UR8, UR7, 0x2, URZ, 0xfc, !UPT ;  /* 0x0000000207087892 */ /* 0x000fc8000f8efcff */
[----:B------:R-:W-:-:S09]  /*1eb0*/  UISETP.NE.AND UP0, UPT, UR8, 0x2, UPT ;  /* 0x000000020800788c */ /* 0x000fd2000bf05270 */
[----:B------:R-:W-:Y:S05]  /*1ec0*/  BRA.U UP0, `(.L_x_35) ;  /* 0x0000000100047547 */ /* 0x000fea000b800000 */
[----:B------:R-:W-:Y:S05]  /*1ed0*/  BPT.TRAP 0x1 ;  /* 0x000000040000795c */ /* 0x000fea0000300000 */
.L_x_35:
[----:B------:R-:W-:Y:S04]  /*1ee0*/  BSSY.RECONVERGENT B0, `(.L_x_36) ;  /* 0x0000003000007945 */ /* 0x000fe80003800200 */
[----:B------:R-:W-:Y:S05]  /*1ef0*/  @!P4 BRA `(.L_x_37) ;  /* 0x000000000004c947 */ /* 0x000fea0003800000 */
[----:B------:R-:W-:Y:S05]  /*1f00*/  BPT.TRAP 0x1 ;  /* 0x000000040000795c */ /* 0x000fea0000300000 */
.L_x_37:
[----:B------:R-:W-:Y:S05]  /*1f10*/  BSYNC.RECONVERGENT B0 ;  /* 0x0000000000007941 */ /* 0x000fea0003800200 */
.L_x_36:
[----:B------:R-:W-:Y:S02]  /*1f20*/  UIADD3 UR13, UPT, UPT, UR44, 0x1, URZ ;  /* 0x000000012c0d7890 */ /* 0x000fe4000fffe0ff */
[----:B------:R-:W-:Y:S02]  /*1f30*/  ULEA UR24, UR44, UR4, 0xe ;  /* 0x000000042c187291 */ /* 0x000fe4000f8e70ff */
[----:B------:R-:W-:Y:S02]  /*1f40*/  UISETP.NE.AND UP0, UPT, UR13, 0x8, UPT ;  /* 0x000000080d00788c */ /* 0x000fe4000bf05270 */
[----:B------:R-:W-:Y:S02]  /*1f50*/  UIADD3 UR42, UP1, UPT, UR30, 0x80, URZ ;  /* 0x000000801e2a7890 */ /* 0x000fe4000ff3e0ff */
[----:B------:R-:W-:Y:S02]  /*1f60*/  USEL UR9, URZ, 0x1, UP0 ;  /* 0x00000001ff097887 */ /* 0x000fe40008000000 */
[----:B------:R-:W-:-:S02]  /*1f70*/  USEL UR13, UR13, URZ, UP0 ;  /* 0x000000ff0d0d7287 */ /* 0x000fc40008000000 */
[----:B------:R-:W-:Y:S02]  /*1f80*/  USHF.L.U32 UR34, UR23, 0x7, URZ ;  /* 0x0000000717227899 */ /* 0x000fe400080006ff */
[----:B------:R-:W-:Y:S01]  /*1f90*/  ULEA UR8, UR13, UR4, 0x3 ;  /* 0x000000040d087291 */ /* 0x000fe2000f8e18ff */
[----:B------:R-:W-:Y:S01]  /*1fa0*/  LOP3.LUT R15, R15, UR9, RZ, 0x3c, !PT ;  /* 0x000000090f0f7c12 */ /* 0x000fe2000f8e3cff */
[----:B------:R-:W-:Y:S02]  /*1fb0*/  UIADD3 UR40, UP0, UPT, UR30, 0x180, URZ ;  /* 0x000001801e287890 */ /* 0x000fe4000ff1e0ff */
[----:B------:R-:W-:Y:S01]  /*1fc0*/  ULOP3.LUT UR33, UR33, 0xfefffff8, URZ, 0xc0, !UPT ;  /* 0xfefffff821217892 */ /* 0x000fe2000f8ec0ff */
[----:B-1----:R-:W-:Y:S01]  /*1fd0*/  SHF.L.U32 R2, R15, 0x1f, RZ ;  /* 0x0000001f0f027819 */ /* 0x002fe200000006ff */
[----:B------:R-:W-:Y:S02]  /*1fe0*/  UIADD3.X UR43, UPT, UPT, URZ, UR31, URZ, UP1, !UPT ;  /* 0x0000001fff2b7290 */ /* 0x000fe40008ffe4ff */
[----:B------:R-:W-:Y:S01]  /*1ff0*/  UIADD3 UR32, UPT, UPT, UR24, 0x3300, URZ ;  /* 0x0000330018207890 */ /* 0x000fe2000fffe0ff */
[----:B------:R4:W1:Y:S01]  /*2000*/  SYNCS.PHASECHK.TRANS64.TRYWAIT P0, [UR8+0x40], R2 ;  /* 0x00004002ff0075a7 */ /* 0x0008620008001108 */
[----:B------:R-:W-:-:S02]  /*2010*/  ULEA UR8, UR44, UR4, 0xd ;  /* 0x000000042c087291 */ /* 0x000fc4000f8e68ff */
[----:B------:R-:W-:Y:S02]  /*2020*/  UIADD3 UR26, UPT, UPT, UR34, 0x40, URZ ;  /* 0x00000040221a7890 */ /* 0x000fe4000fffe0ff */
        /* <DEDUP_REMOVED lines=12> */
[----:B------:R4:W-:Y:S01]  /*20f0*/  UTMALDG.3D.2CTA [UR32], [UR42], desc[UR38] ;  /* 0x000026202a0075b4 */ /* 0x0009e20008211000 */
[----:B------:R-:W-:Y:S01]  /*2100*/  UMOV UR11, UR19 ;  /* 0x00000013000b7c82 */ /* 0x000fe20008000000 */
[----:B------:R-:W-:Y:S01]  /*2110*/  UMOV UR12, UR36 ;  /* 0x00000024000c7c82 */ /* 0x000fe20008000000 */
[----:B------:R-:W-:Y:S01]  /*2120*/  UMOV UR9, UR33 ;  /* 0x0000002100097c82 */ /* 0x000fe20008000000 */
[----:B------:R-:W-:Y:S01]  /*2130*/  UMOV UR10, UR26 ;  /* 0x0000001a000a7c82 */ /* 0x000fe20008000000 */
[----:B------:R-:W-:Y:S01]  /*2140*/  UIADD3 UR23, UPT, UPT, UR23, 0x1, URZ ;  /* 0x0000000117177890 */ /* 0x000fe2000fffe0ff */
[----:B------:R-:W-:Y:S01]  /*2150*/  UMOV UR44, UR13 ;  /* 0x0000000d002c7c82 */ /* 0x000fe20008000000 */
[----:B------:R4:W-:Y:S02]  /*2160*/  UTMALDG.3D.2CTA [UR24], [UR42], desc[UR38] ;  /* 0x000026182a0075b4 */ /* 0x0009e40008211000 */
[----:B------:R-:W-:Y:S01]  /*2170*/  UISETP.NE.AND UP0, UPT, UR23, UR29, UPT ;  /* 0x0000001d1700728c */ /* 0x000fe2000bf05270 */
[----:B------:R4:W-:Y:S01]  /*2180*/  UTMALDG.3D.2CTA [UR16], [UR40], desc[UR38] ;  /* 0x00002610280075b4 */ /* 0x0009e20008211000 */
[----:B------:R4:W-:Y:S07]  /*2190*/  UTMALDG.3D.2CTA [UR8], [UR40], desc[UR38] ;  /* 0x00002608280075b4 */ /* 0x0009ee0008211000 */
[----:B----4-:R-:W-:Y:S05]  /*21a0*/  BRA.U UP0, `(.L_x_38) ;  /* 0xfffffffd00207547 */ /* 0x010fea000b83ffff */
.L_x_32:
[----:B-1----:R-:W-:Y:S01]  /*21b0*/  LEA R2, R14, UR4, 0x3 ;  /* 0x000000040e027c11 */ /* 0x002fe2000f8e18ff */
[----:B------:R-:W-:Y:S01]  /*21c0*/  NOP ;  /* 0x0000000000007918 */ /* 0x000fe20000000000 */
[----:B--2---:R-:W-:Y:S02]  /*21d0*/  SHF.L.U32 R3, R12, 0x1f, RZ ;  /* 0x0000001f0c037819 */ /* 0x004fe400000006ff */
[----:B------:R-:W-:Y:S02]  /*21e0*/  LEA R4, R14, UR4, 0x4 ;  /* 0x000000040e047c11 */ /* 0x000fe4000f8e20ff */
[----:B------:R-:W1:Y:S02]  /*21f0*/  SYNCS.PHASECHK.TRANS64.TRYWAIT P0, [R2+URZ+0xc0], R3 ;  /* 0x0000c003020075a7 */ /* 0x000e6400080011ff */
[----:B-1----:R-:W-:Y:S05]  /*2200*/  @!P0 BRA `(.L_x_39) ;  /* 0x0000005800bc8947 */ /* 0x002fea0003800000 */
.L_x_140:
[----:B------:R-:W2:Y:S01]  /*2210*/  LDS.128 R4, [R4+0x150] ;  /* 0x0001500004047984 */ /* 0x000ea20000000c00 */
[----:B------:R-:W-:Y:S01]  /*2220*/  ISETP.GE.AND P0, PT, R26, 0x1, PT ;  /* 0x000000011a00780c */ /* 0x000fe20003f06270 */
[----:B-1----:R-:W-:Y:S01]  /*2230*/  VIADD R2, R2, 0xd0 ;  /* 0x000000d002027836 */ /* 0x002fe20000000000 */
[----:B------:R-:W-:Y:S01]  /*2240*/  @!PT LDS RZ, [RZ] ;  /* 0x00000000fffff984 */ /* 0x000fe20000000800 */
[----:B------:R-:W-:Y:S01]  /*2250*/  @!PT LDS RZ, [RZ] ;  /* 0x00000000fffff984 */ /* 0x000fe20000000800 */
[----:B------:R-:W-:Y:S01]  /*2260*/  @!PT LDS RZ, [RZ] ;  /* 0x00000000fffff984 */ /* 0x000fe20000000800 */
[----:B------:R-:W-:Y:S01]  /*2270*/  @!PT LDS RZ, [RZ] ;  /* 0x00000000fffff984 */ /* 0x000fe20000000800 */
[----:B------:R1:W-:Y:S06]  /*2280*/  MEMBAR.ALL.CTA ;  /* 0x0000000000007992 */ /* 0x0003ec0000008000 */
[----:B-1----:R-:W1:Y:S01]  /*2290*/  FENCE.VIEW.ASYNC.S ;  /* 0x00000000000073c6 */ /* 0x002e620000000000 */
[----:B------:R-:W-:-:S04]  /*22a0*/  PRMT R2, RZ, 0x654, R2 ;  /* 0x00000654ff027816 */ /* 0x000fc80000000002 */
[----:B-1----:R1:W-:Y:S01]  /*22b0*/  SYNCS.ARRIVE.TRANS64.RED.A1T0 RZ, [R2+URZ], RZ ;  /* 0x000000ff02ff79a7 */ /* 0x0023e200081004ff */
[----:B--2---:R-:W-:-:S13]  /*22c0*/  LOP3.LUT P2, RZ, R6, 0x1, RZ, 0xc0, !PT ;  /* 0x0000000106ff7812 */ /* 0x004fda000784c0ff */
[----:B------:R-:W-:Y:S01]  /*22d0*/  @P2 SHF.R.U32.HI R3, RZ, 0x10, R5 ;  /* 0x00000010ff032819 */ /* 0x000fe20000011605 */
[----:B------:R-:W-:Y:S01]  /*22e0*/  VOTEU.ANY UP0, P2 ;  /* 0x0000000000ff7886 */ /* 0x000fe20001000100 */
[----:B------:R-:W-:Y:S02]  /*22f0*/  @P2 MOV R13, R4 ;  /* 0x00000004000d2202 */ /* 0x000fe40000000f00 */
[----:B------:R-:W-:Y:S02]  /*2300*/  @P2 R2UR.BROADCAST UR8, R3 ;  /* 0x00000000030822ca */ /* 0x000fe400008e0000 */
[----:B------:R-:W-:-:S11]  /*2310*/  @P2 LOP3.LUT R11, R5, 0xffff, RZ, 0xc0, !PT ;  /* 0x0000ffff050b2812 */ /* 0x000fd600078ec0ff */
[----:B------:R-:W-:Y:S01]  /*2320*/  @UP0 UMOV UR36, UR8 ;  /* 0x0000000800240c82 */ /* 0x000fe20008000000 */
[----:B-1----:R-:W-:Y:S05]  /*2330*/  @!P0 BRA `(.L_x_40) ;  /* 0x0000000000b88947 */ /* 0x002fea0003800000 */
[----:B------:R-:W3:Y:S01]  /*2340*/  LDC.64 R4, c[0x0][0xb18] ;  /* 0x0002c600ff047b82 */ /* 0x000ee20000000a00 */
[----:B------:R-:W-:-:S07]  /*2350*/  ISETP.NE.AND P3, PT, R26, 0x1, PT ;  /* 0x000000011a00780c */ /* 0x000fce0003f65270 */
[----:B------:R-:W1:Y:S08]  /*2360*/  LDC.64 R6, c[0x0][0xb10] ;  /* 0x0002c400ff067b82 */ /* 0x000e700000000a00 */
[----:B------:R-:W2:Y:S08]  /*2370*/  LDC R18, c[0x0][0xb20] ;  /* 0x0002c800ff127b82 */ /* 0x000eb00000000800 */
[----:B------:R-:W4:Y:S01]  /*2380*/  LDC R20, c[0x0][0xb0c] ;  /* 0x0002c300ff147b82 */ /* 0x000f220000000800 */
[----:B---3--:R-:W-:Y:S01]  /*2390*/  IMAD.HI.U32 R19, R0, R5, RZ ;  /* 0x0000000500137227 */ /* 0x008fe200078e00ff */
[----:B------:R-:W-:-:S03]  /*23a0*/  ISETP.NE.AND P0, PT, R4, 0x1, PT ;  /* 0x000000010400780c */ /* 0x000fc60003f05270 */
[----:B------:R-:W-:-:S03]  /*23b0*/  IMAD.HI.U32 R5, R11, R5, RZ ;  /* 0x000000050b057227 */ /* 0x000fc600078e00ff */
[----:B------:R-:W3:Y:S01]  /*23c0*/  LDC.64 R2, c[0x0][0xb28] ;  /* 0x0002ca00ff027b82 */ /* 0x000ee20000000a00 */
[----:B-1----:R-:W-:-:S04]  /*23d0*/  IMAD.HI.U32 R22, R9, R6, RZ ;  /* 0x0000000609167227 */ /* 0x002fc800078e00ff */
[----:B------:R-:W-:Y:S01]  /*23e0*/  IMAD.HI.U32 R24, R13, R6, RZ ;  /* 0x000000060d187227 */ /* 0x000fe200078e00ff */
[----:B------:R-:W-:Y:S02]  /*23f0*/  SHF.R.U32.HI R22, RZ, R7, R22 ;  /* 0x00000007ff167219 */ /* 0x000fe40000011616 */
[-C--:B--2---:R-:W-:Y:S02]  /*2400*/  SHF.R.U32.HI R19, RZ, R18.reuse, R19 ;  /* 0x00000012ff137219 */ /* 0x084fe40000011613 */
[----:B------:R-:W-:Y:S02]  /*2410*/  SHF.R.U32.HI R18, RZ, R18, R5 ;  /* 0x00000012ff127219 */ /* 0x000fe40000011605 */
[----:B------:R-:W-:Y:S02]  /*2420*/  SEL R19, R0, R19, !P0 ;  /* 0x0000001300137207 */ /* 0x000fe40004000000 */
[----:B------:R-:W-:Y:S02]  /*2430*/  SHF.R.U32.HI R24, RZ, R7, R24 ;  /* 0x00000007ff187219 */ /* 0x000fe40000011618 */
[----:B----4-:R-:W-:-:S02]  /*2440*/  ISETP.NE.AND P1, PT, R20, 0x1, PT ;  /* 0x000000011400780c */ /* 0x010fc40003f25270 */
[----:B------:R-:W-:Y:S02]  /*2450*/  SEL R5, R11, R18, !P0 ;  /* 0x000000120b057207 */ /* 0x000fe40004000000 */
[----:B------:R-:W-:Y:S02]  /*2460*/  SEL R21, R9, R22, !P1 ;  /* 0x0000001609157207 */ /* 0x000fe40004800000 */
[----:B------:R-:W-:Y:S01]  /*2470*/  SEL R7, R13, R24, !P1 ;  /* 0x000000180d077207 */ /* 0x000fe20004800000 */
[----:B---3--:R-:W-:-:S04]  /*2480*/  IMAD.HI.U32 R22, R19, R2, RZ ;  /* 0x0000000213167227 */ /* 0x008fc800078e00ff */
[----:B------:R-:W-:Y:S01]  /*2490*/  IMAD.HI.U32 R6, R21, R2, RZ ;  /* 0x0000000215067227 */ /* 0x000fe200078e00ff */
[----:B------:R-:W-:-:S04]  /*24a0*/  @P3 SHF.R.U32.HI R19, RZ, R3, R22 ;  /* 0x00000003ff133219 */ /* 0x000fc80000011616 */
        /* <DEDUP_REMOVED lines=8> */
[----:B------:R-:W-:-:S04]  /*2530*/  @!P0 IMAD.HI.U32 R18, R7, R2, RZ ;  /* 0x0000000207128227 */ /* 0x000fc800078e00ff */
[----:B------:R-:W-:Y:S01]  /*2540*/  IMAD.MOV R2, RZ, RZ, -R6 ;  /* 0x000000ffff027224 */ /* 0x000fe200078e0a06 */
[----:B------:R-:W-:-:S03]  /*2550*/  @!P0 SHF.R.U32.HI R18, RZ, R3, R18 ;  /* 0x00000003ff128219 */ /* 0x000fc60000011612 */
[----:B------:R-:W-:Y:S01]  /*2560*/  IMAD R2, R26, R2, R5 ;  /* 0x000000021a027224 */ /* 0x000fe200078e0205 */
[----:B------:R-:W-:Y:S02]  /*2570*/  @!P0 SEL R3, R7, R18, !P3 ;  /* 0x0000001207038207 */ /* 0x000fe40005800000 */
[----:B------:R-:W-:-:S03]  /*2580*/  IADD3 R18, PT, PT, -R5, RZ, RZ ;  /* 0x000000ff05127210 */ /* 0x000fc60007ffe1ff */
[--C-:B------:R-:W-:Y:S02]  /*2590*/  @!P0 IMAD.IADD R6, R6, 0x1, -R3.reuse ;  /* 0x0000000106068824 */ /* 0x100fe400078e0a03 */
[----:B------:R-:W-:Y:S01]  /*25a0*/  @!P0 IMAD R3, R2, R21, R3 ;  /* 0x0000001502038224 */ /* 0x000fe200078e0203 */
[----:B------:R-:W-:Y:S01]  /*25b0*/  IADD3 R2, PT, PT, -R7, RZ, RZ ;  /* 0x000000ff07027210 */ /* 0x000fe20007ffe1ff */
[----:B------:R-:W-:Y:S02]  /*25c0*/  @!P0 IMAD R5, R26, R6, R7 ;  /* 0x000000061a058224 */ /* 0x000fe400078e0207 */
[----:B------:R-:W-:Y:S02]  /*25d0*/  IMAD R11, R4, R18, R11 ;  /* 0x00000012040b7224 */ /* 0x000fe400078e020b */
[----:B------:R-:W-:Y:S02]  /*25e0*/  @!P0 IMAD.MOV.U32 R7, RZ, RZ, R3 ;  /* 0x000000ffff078224 */ /* 0x000fe400078e0003 */
[----:B------:R-:W-:-:S02]  /*25f0*/  IMAD R2, R20, R2, R13 ;  /* 0x0000000214027224 */ /* 0x000fc400078e020d */
[----:B------:R-:W-:Y:S02]  /*2600*/  IMAD R11, R5, R4, R11 ;  /* 0x00000004050b7224 */ /* 0x000fe400078e020b */
[----:B------:R-:W-:Y:S02]  /*2610*/  IMAD R13, R7, R20, R2 ;  /* 0x00000014070d7224 */ /* 0x000fe400078e0202 */
.L_x_40:
[----:B------:R-:W1:Y:S02]  /*2620*/  LDCU UR8, c[0x0][0xb30] ;  /* 0x00016600ff0877ac */ /* 0x000e640008000800 */
[----:B-1----:R-:W-:-:S09]  /*2630*/  UISETP.NE.AND UP0, UPT, UR8, 0x1, UPT ;  /* 0x000000010800788c */ /* 0x002fd2000bf05270 */
[----:B------:R-:W-:Y:S05]  /*2640*/  BRA.U UP0, `(.L_x_41) ;  /* 0x0000000100407547 */ /* 0x000fea000b800000 */
[----:B------:R-:W1:Y:S08]  /*2650*/  LDC.64 R4, c[0x0][0xb10] ;  /* 0x0002c400ff047b82 */ /* 0x000e700000000a00 */
[----:B------:R-:W2:Y:S08]  /*2660*/  LDC.64 R2, c[0x0][0xb18] ;  /* 0x0002c600ff027b82 */ /* 0x000eb00000000a00 */
[----:B------:R-:W4:Y:S08]  /*2670*/  LDC R6, c[0x0][0xb20] ;  /* 0x0002c800ff067b82 */ /* 0x000f300000000800 */
[----:B------:R-:W3:Y:S01]  /*2680*/  LDC R18, c[0x0][0xb0c] ;  /* 0x0002c300ff127b82 */ /* 0x000ee20000000800 */
[----:B-1----:R-:W-:-:S05]  /*2690*/  IMAD.HI.U32 R4, R13, R4, RZ ;  /* 0x000000040d047227 */ /* 0x002fca00078e00ff */
[----:B------:R-:W-:Y:S01]  /*26a0*/  SHF.R.U32.HI R4, RZ, R5, R4 ;  /* 0x00000005ff047219 */ /* 0x000fe20000011604 */
[----:B--2---:R-:W-:Y:S01]  /*26b0*/  IMAD.HI.U32 R3, R11, R3, RZ ;  /* 0x000000030b037227 */ /* 0x004fe200078e00ff */
[----:B------:R-:W-:-:S04]  /*26c0*/  ISETP.NE.AND P0, PT, R2, 0x1, PT ;  /* 0x000000010200780c */ /* 0x000fc80003f05270 */
[----:B----4-:R-:W-:-:S04]  /*26d0*/  SHF.R.U32.HI R6, RZ, R6, R3 ;  /* 0x00000006ff067219 */ /* 0x010fc80000011603 */
[----:B------:R-:W-:Y:S02]  /*26e0*/  SEL R3, R11, R6, !P0 ;  /* 0x000000060b037207 */ /* 0x000fe40004000000 */
[----:B---3--:R-:W-:-:S04]  /*26f0*/  ISETP.NE.AND P1, PT, R18, 0x1, PT ;  /* 0x000000011200780c */ /* 0x008fc80003f25270 */
[----:B------:R-:W-:-:S05]  /*2700*/  SEL R4, R13, R4, !P1 ;  /* 0x000000040d047207 */ /* 0x000fca0004800000 */
[----:B------:R-:W-:Y:S02]  /*2710*/  IMAD.IADD R5, R3, 0x1, -R4 ;  /* 0x0000000103057824 */ /* 0x000fe400078e0a04 */
[----:B------:R-:W-:Y:S02]  /*2720*/  IMAD.IADD R3, R4, 0x1, -R3 ;  /* 0x0000000104037824 */ /* 0x000fe400078e0a03 */
[----:B------:R-:W-:Y:S02]  /*2730*/  IMAD R13, R5, R18, R13 ;  /* 0x00000012050d7224 */ /* 0x000fe400078e020d */
[----:B------:R-:W-:-:S07]  /*2740*/  IMAD R11, R3, R2, R11 ;  /* 0x00000002030b7224 */ /* 0x000fce00078e020b */
.L_x_41:
[----:B------:R-:W-:Y:S01]  /*2750*/  VIADD R14, R14, 0x1 ;  /* 0x000000010e0e7836 */ /* 0x000fe20000000000 */
[----:B------:R-:W-:Y:S01]  /*2760*/  PLOP3.LUT P1, PT, PT, PT, PT, 0x80, 0x8 ;  /* 0x000000000008781c */ /* 0x000fe20003f2f070 */
[----:B------:R-:W-:Y:S02]  /*2770*/  IMAD.IADD R21, R13, 0x1, R60 ;  /* 0x000000010d157824 */ /* 0x000fe400078e023c */
[----:B------:R-:W-:Y:S01]  /*2780*/  IMAD.IADD R20, R11, 0x1, R58 ;  /* 0x000000010b147824 */ /* 0x000fe200078e023a */
[----:B------:R-:W-:-:S04]  /*2790*/  ISETP.NE.AND P0, PT, R14, 0x2, PT ;  /* 0x000000020e00780c */ /* 0x000fc80003f05270 */
[----:B------:R-:W-:Y:S02]  /*27a0*/  SEL R3, RZ, 0x1, P0 ;  /* 0x00000001ff037807 */ /* 0x000fe40000000000 */
[----:B------:R-:W-:Y:S02]  /*27b0*/  SEL R14, R14, RZ, P0 ;  /* 0x000000ff0e0e7207 */ /* 0x000fe40000000000 */
[----:B------:R-:W-:Y:S01]  /*27c0*/  LOP3.LUT R12, R12, R3, RZ, 0x3c, !PT ;  /* 0x000000030c0c7212 */ /* 0x000fe200078e3cff */
[----:B------:R-:W-:Y:S06]  /*27d0*/  @P2 BRA `(.L_x_42) ;  /* 0xfffffff000002947 */ /* 0x000fec000383ffff */
[----:B------:R-:W-:Y:S01]  /*27e0*/  UIADD3 UR4, UPT, UPT, UR4, 0x40, URZ ;  /* 0x0000004004047890 */ /* 0x000fe2000fffe0ff */
[----:B------:R-:W-:-:S03]  /*27f0*/  SHF.L.U32 R3, R15, 0x1f, RZ ;  /* 0x0000001f0f037819 */ /* 0x000fc600000006ff */
[----:B------:R-:W-:-:S09]  /*2800*/  ULEA UR5, UR13, UR4, 0x3 ;  /* 0x000000040d057291 */ /* 0x000fd2000f8e18ff */
[----:B------:R-:W1:Y:S02]  /*2810*/  SYNCS.PHASECHK.TRANS64.TRYWAIT P0, [UR5], R3 ;  /* 0x00000003ff0075a7 */ /* 0x000e640008001105 */
[----:B-1----:R-:W-:Y:S05]  /*2820*/  @!P0 BRA `(.L_x_43) ;  /* 0x0000005400488947 */ /* 0x002fea0003800000 */
.L_x_142:
[----:B------:R-:W-:-:S04]  /*2830*/  UIADD3 UR6, UPT, UPT, UR13, 0x1, URZ ;  /* 0x000000010d067890 */ /* 0x000fc8000fffe0ff */
[----:B------:R-:W-:-:S04]  /*2840*/  UISETP.NE.AND UP0, UPT, UR6, 0x8, UPT ;  /* 0x000000080600788c */ /* 0x000fc8000bf05270 */
[----:B------:R-:W-:Y:S02]  /*2850*/  USEL UR7, URZ, 0x1, UP0 ;  /* 0x00000001ff077887 */ /* 0x000fe40008000000 */
[----:B------:R-:W-:-:S04]  /*2860*/  USEL UR6, UR6, URZ, UP0 ;  /* 0x000000ff06067287 */ /* 0x000fc80008000000 */
[----:B------:R-:W-:Y:S01]  /*2870*/  ULEA UR5, UR6, UR4, 0x3 ;  /* 0x0000000406057291 */ /* 0x000fe2000f8e18ff */
[----:B------:R-:W-:-:S04]  /*2880*/  LOP3.LUT R2, R15, UR7, RZ, 0x3c, !PT ;  /* 0x000000070f027c12 */ /* 0x000fc8000f8e3cff */
[----:B-1----:R-:W-:-:S04]  /*2890*/  SHF.L.U32 R3, R2, 0x1f, RZ ;  /* 0x0000001f02037819 */ /* 0x002fc800000006ff */
[----:B------:R-:W1:Y:S02]  /*28a0*/  SYNCS.PHASECHK.TRANS64.TRYWAIT P0, [UR5], R3 ;  /* 0x00000003ff0075a7 */ /* 0x000e640008001105 */
[----:B-1----:R-:W-:Y:S05]  /*28b0*/  @!P0 BRA `(.L_x_44) ;  /* 0x00000054003c8947 */ /* 0x002fea0003800000 */
.L_x_144:
        /* <DEDUP_REMOVED lines=9> */
.L_x_146:
        /* <DEDUP_REMOVED lines=9> */
.L_x_148:
        /* <DEDUP_REMOVED lines=9> */
.L_x_150:
        /* <DEDUP_REMOVED lines=9> */
.L_x_152:
        /* <DEDUP_REMOVED lines=9> */
.L_x_154:
[----:B------:R-:W-:-:S04]  /*2b90*/  UIADD3 UR6, UPT, UPT, UR6, 0x1, URZ ;  /* 0x0000000106067890 */ /* 0x000fc8000fffe0ff */
[----:B------:R-:W-:-:S04]  /*2ba0*/  UISETP.NE.AND UP0, UPT, UR6, 0x8, UPT ;  /* 0x000000080600788c */ /* 0x000fc8000bf05270 */
[----:B------:R-:W-:Y:S02]  /*2bb0*/  USEL UR5, URZ, 0x1, UP0 ;  /* 0x00000001ff057887 */ /* 0x000fe40008000000 */
[----:B------:R-:W-:-:S04]  /*2bc0*/  USEL UR6, UR6, URZ, UP0 ;  /* 0x000000ff06067287 */ /* 0x000fc80008000000 */
[----:B------:R-:W-:Y:S01]  /*2bd0*/  ULEA UR6, UR6, UR4, 0x3 ;  /* 0x0000000406067291 */ /* 0x000fe2000f8e18ff */
[----:B-1----:R-:W-:-:S04]  /*2be0*/  LOP3.LUT R3, R2, UR5, RZ, 0x3c, !PT ;  /* 0x0000000502037c12 */ /* 0x002fc8000f8e3cff */
[----:B------:R-:W-:Y:S01]  /*2bf0*/  SHF.L.U32 R3, R3, 0x1f, RZ ;  /* 0x0000001f03037819 */ /* 0x000fe200000006ff */
[----:B---3--:R-:W-:-:S07]  /*2c00*/  IMAD.U32 R0, RZ, RZ, UR6 ;  /* 0x00000006ff007e24 */ /* 0x008fce000f8e00ff */
.L_x_50:
[----:B-1----:R1:W2:Y:S02]  /*2c10*/  SYNCS.PHASECHK.TRANS64.TRYWAIT P0, [R0+URZ], R3 ;  /* 0x00000003000075a7 */ /* 0x0022a400080011ff */
[----:B--2---:R-:W-:Y:S05]  /*2c20*/  @!P0 NANOSLEEP.SYNCS 0x989680 ;  /* 0x009896800000895d */ /* 0x004fea0003900000 */
[----:B------:R-:W2:Y:S02]  /*2c30*/  @!P0 SYNCS.PHASECHK.TRANS64 P0, [R0+URZ], R3 ;  /* 0x00000003000085a7 */ /* 0x000ea400080010ff */
[----:B--2---:R-:W-:Y:S05]  /*2c40*/  @P0 EXIT ;  /* 0x000000000000094d */ /* 0x004fea0003800000 */
[----:B------:R-:W-:Y:S05]  /*2c50*/  BRA `(.L_x_50) ;  /* 0xfffffffc00ec7947 */ /* 0x000fea000383ffff */
.L_x_22:
[----:B------:R-:W-:-:S04]  /*2c60*/  UISETP.NE.AND UP1, UPT, UR37, URZ, UPT ;  /* 0x000000ff2500728c */ /* 0x000fc8000bf25270 */
[----:B------:R-:W-:-:S09]  /*2c70*/  UISETP.NE.OR UP1, UPT, UR10, 0x1, UP1 ;  /* 0x000000010a00788c */ /* 0x000fd20008f25670 */
[----:B------:R-:W-:Y:S05]  /*2c80*/  BRA.U UP1, `(.L_x_51) ;  /* 0x00000005014c7547 */ /* 0x000fea000b800000 */
[----:B------:R-:W-:Y:S01]  /*2c90*/  HFMA2 R11, -RZ, RZ, 0, 0 ;  /* 0x00000000ff0b7431 */ /* 0x000fe200000001ff */
[----:B------:R-:W-:Y:S01]  /*2ca0*/  ISETP.GE.U32.AND P2, PT, R10, 0x2, PT ;  /* 0x000000020a00780c */ /* 0x000fe20003f46070 */
[----:B------:R-:W-:Y:S01]  /*2cb0*/  IMAD.MOV.U32 R12, RZ, RZ, 0x1 ;  /* 0x00000001ff0c7424 */ /* 0x000fe200078e00ff */
[----:B------:R-:W-:Y:S01]  /*2cc0*/  CS2R R8, SRZ ;  /* 0x0000000000087805 */ /* 0x000fe2000001ff00 */
[----:B------:R-:W-:Y:S01]  /*2cd0*/  IMAD.MOV.U32 R3, RZ, RZ, RZ ;  /* 0x000000ffff037224 */ /* 0x000fe200078e00ff */
[----:B------:R-:W-:Y:S01]  /*2ce0*/  UMOV UR4, 0x400 ;  /* 0x0000040000047882 */ /* 0x000fe20000000000 */
[----:B------:R-:W-:Y:S01]  /*2cf0*/  UMOV UR6, URZ ;  /* 0x000000ff00067c82 */ /* 0x000fe20008000000 */
[----:B------:R-:W-:-:S12]  /*2d00*/  ULEA UR37, UR37, UR4, 0x18 ;  /* 0x0000000425257291 */ /* 0x000fd8000f8ec0ff */
.L_x_55:
[----:B------:R-:W-:Y:S02]  /*2d10*/  LEA R0, R3, UR37, 0x3 ;  /* 0x0000002503007c11 */ /* 0x000fe4000f8e18ff */
[----:B------:R-:W-:-:S03]  /*2d20*/  SHF.L.U32 R5, R8, 0x1f, RZ ;  /* 0x0000001f08057819 */ /* 0x000fc600000006ff */
[----:B------:R-:W-:Y:S01]  /*2d30*/  VIADD R4, R0, 0x130 ;  /* 0x0000013000047836 */ /* 0x000fe20000000000 */
[----:B------:R-:W1:Y:S02]  /*2d40*/  SYNCS.PHASECHK.TRANS64.TRYWAIT P0, [R0+URZ+0x120], R5 ;  /* 0x00012005000075a7 */ /* 0x000e6400080011ff */
[----:B-1----:R-:W-:Y:S05]  /*2d50*/  @!P0 BRA `(.L_x_52) ;  /* 0x0000005000a48947 */ /* 0x002fea0003800000 */
.L_x_155:
[----:B------:R-:W-:Y:S01]  /*2d60*/  ULEA UR5, UR6, UR37, 0x3 ;  /* 0x0000002506057291 */ /* 0x000fe2000f8e18ff */
[----:B------:R-:W-:Y:S01]  /*2d70*/  PRMT R4, RZ, 0x654, R4 ;  /* 0x00000654ff047816 */ /* 0x000fe20000000004 */
[----:B-1----:R-:W-:Y:S01]  /*2d80*/  @!P2 IMAD.MOV.U32 R5, RZ, RZ, 0x10 ;  /* 0x00000010ff05a424 */ /* 0x002fe200078e00ff */
[----:B------:R-:W-:Y:S01]  /*2d90*/  SHF.L.U32 R7, R12, 0x1f, RZ ;  /* 0x0000001f0c077819 */ /* 0x000fe200000006ff */
[----:B------:R-:W-:Y:S01]  /*2da0*/  UIADD3 UR4, UPT, UPT, UR5, 0xc0, URZ ;  /* 0x000000c005047890 */ /* 0x000fe2000fffe0ff */
[----:B------:R1:W-:Y:S05]  /*2db0*/  SYNCS.ARRIVE.TRANS64.RED.A1T0 RZ, [R4+URZ], RZ ;  /* 0x000000ff04ff79a7 */ /* 0x0003ea00081004ff */
[----:B------:R-:W-:Y:S01]  /*2dc0*/  IMAD.U32 R13, RZ, RZ, UR4 ;  /* 0x00000004ff0d7e24 */ /* 0x000fe2000f8e00ff */
[----:B------:R-:W2:Y:S04]  /*2dd0*/  SYNCS.PHASECHK.TRANS64.TRYWAIT P0, [UR5+0xd0], R7 ;  /* 0x0000d007ff0075a7 */ /* 0x000ea80008001105 */
[----:B------:R-:W-:Y:S01]  /*2de0*/  PRMT R13, R10, 0x654, R13 ;  /* 0x000006540a0d7816 */ /* 0x000fe2000000000d */
[----:B-12---:R-:W-:Y:S06]  /*2df0*/  @!P0 BRA `(.L_x_53) ;  /* 0x0000005000908947 */ /* 0x006fec0003800000 */
.L_x_157:
[----:B------:R-:W-:Y:S01]  /*2e00*/  ULEA UR4, UR6, UR37, 0x4 ;  /* 0x0000002506047291 */ /* 0x000fe2000f8e20ff */
[----:B------:R-:W-:Y:S01]  /*2e10*/  SEL R2, R13, R2, !P2 ;  /* 0x000000020d027207 */ /* 0x000fe20005000000 */
[----:B------:R-:W-:Y:S01]  /*2e20*/  UIADD3 UR5, UPT, UPT, UR5, 0xc0, URZ ;  /* 0x000000c005057890 */ /* 0x000fe2000fffe0ff */
[----:B-1----:R-:W-:Y:S01]  /*2e30*/  LEA R0, R11, UR37, 0x3 ;  /* 0x000000250b007c11 */ /* 0x002fe2000f8e18ff */
[----:B------:R-:W-:Y:S01]  /*2e40*/  UIADD3 UR4, UPT, UPT, UR4, 0x150, URZ ;  /* 0x0000015004047890 */ /* 0x000fe2000fffe0ff */
[----:B------:R1:W-:Y:S01]  /*2e50*/  @!P2 SYNCS.ARRIVE.TRANS64.RED RZ, [R2+URZ], R5 ;  /* 0x0000000502ffa9a7 */ /* 0x0003e200080004ff */
[----:B------:R-:W-:Y:S01]  /*2e60*/  UIADD3 UR6, UPT, UPT, UR6, 0x1, URZ ;  /* 0x0000000106067890 */ /* 0x000fe2000fffe0ff */
[----:B------:R-:W-:-:S03]  /*2e70*/  VIADD R3, R3, 0x1 ;  /* 0x0000000103037836 */ /* 0x000fc60000000000 */
[----:B------:R-:W-:Y:S02]  /*2e80*/  UISETP.NE.AND UP0, UPT, UR6, 0x2, UPT ;  /* 0x000000020600788c */ /* 0x000fe4000bf05270 */
[----:B------:R-:W-:Y:S01]  /*2e90*/  ISETP.NE.AND P0, PT, R3, 0x2, PT ;  /* 0x000000020300780c */ /* 0x000fe20003f05270 */
[----:B------:R-:W-:Y:S06]  /*2ea0*/  UGETNEXTWORKID.BROADCAST [UR4], [UR5] ;  /* 0x00000000040073ca */ /* 0x000fec0008000100 */
[----:B------:R-:W-:Y:S02]  /*2eb0*/  USEL UR4, URZ, 0x1, UP0 ;  /* 0x00000001ff047887 */ /* 0x000fe40008000000 */
[----:B------:R-:W-:-:S04]  /*2ec0*/  USEL UR6, UR6, URZ, UP0 ;  /* 0x000000ff06067287 */ /* 0x000fc80008000000 */
[----:B------:R-:W-:Y:S02]  /*2ed0*/  LOP3.LUT R12, R12, UR4, RZ, 0x3c, !PT ;  /* 0x000000040c0c7c12 */ /* 0x000fe4000f8e3cff */
[----:B-1----:R-:W-:-:S04]  /*2ee0*/  SHF.L.U32 R5, R9, 0x1f, RZ ;  /* 0x0000001f09057819 */ /* 0x002fc800000006ff */
[----:B------:R-:W1:Y:S02]  /*2ef0*/  SYNCS.PHASECHK.TRANS64.TRYWAIT P1, [R0+URZ+0xc0], R5 ;  /* 0x0000c005000075a7 */ /* 0x000e6400080211ff */
[----:B-1----:R-:W-:Y:S05]  /*2f00*/  @!P1 BRA `(.L_x_54) ;  /* 0x0000005000649947 */ /* 0x002fea0003800000 */
.L_x_158:
[----:B------:R-:W-:Y:S01]  /*2f10*/  LEA R4, R11, UR37, 0x4 ;  /* 0x000000250b047c11 */ /* 0x000fe2000f8e20ff */
[----:B-1----:R-:W-:Y:S01]  /*2f20*/  VIADD R0, R0, 0xd0 ;  /* 0x000000d000007836 */ /* 0x002fe20000000000 */
[----:B------:R-:W-:Y:S01]  /*2f30*/  SEL R3, R3, RZ, P0 ;  /* 0x000000ff03037207 */ /* 0x000fe20000000000 */
[----:B------:R-:W-:-:S03]  /*2f40*/  VIADD R11, R11, 0x1 ;  /* 0x000000010b0b7836 */ /* 0x000fc60000000000 */
[----:B------:R-:W1:Y:S01]  /*2f50*/  LDS.128 R4, [R4+0x150] ;  /* 0x0001500004047984 */ /* 0x000e620000000c00 */
[----:B------:R-:W-:Y:S02]  /*2f60*/  PRMT R0, RZ, 0x654, R0 ;  /* 0x00000654ff007816 */ /* 0x000fe40000000000 */
[C---:B------:R-:W-:Y:S01]  /*2f70*/  ISETP.NE.AND P1, PT, R11.reuse, 0x2, PT ;  /* 0x000000020b00780c */ /* 0x040fe20003f25270 */
[----:B------:R-:W-:Y:S01]  /*2f80*/  @!PT LDS RZ, [RZ] ;  /* 0x00000000fffff984 */ /* 0x000fe20000000800 */
[----:B------:R-:W-:Y:S01]  /*2f90*/  @!PT LDS RZ, [RZ] ;  /* 0x00000000fffff984 */ /* 0x000fe20000000800 */
[----:B------:R-:W-:Y:S01]  /*2fa0*/  @!PT LDS RZ, [RZ] ;  /* 0x00000000fffff984 */ /* 0x000fe20000000800 */
[----:B------:R-:W-:Y:S01]  /*2fb0*/  @!PT LDS RZ, [RZ] ;  /* 0x00000000fffff984 */ /* 0x000fe20000000800 */
[----:B------:R2:W-:Y:S06]  /*2fc0*/  MEMBAR.ALL.CTA ;  /* 0x0000000000007992 */ /* 0x0005ec0000008000 */
[----:B--2---:R-:W2:Y:S01]  /*2fd0*/  FENCE.VIEW.ASYNC.S ;  /* 0x00000000000073c6 */ /* 0x004ea20000000000 */
[----:B------:R-:W-:Y:S01]  /*2fe0*/  SEL R11, R11, RZ, P1 ;  /* 0x000000ff0b0b7207 */ /* 0x000fe20000800000 */
[----:B--2---:R2:W-:Y:S01]  /*2ff0*/  SYNCS.ARRIVE.TRANS64.RED.A1T0 RZ, [R0+URZ], RZ ;  /* 0x000000ff00ff79a7 */ /* 0x0045e200081004ff */
[----:B-1----:R-:W-:-:S02]  /*3000*/  LOP3.LUT P3, RZ, R6, 0x1, RZ, 0xc0, !PT ;  /* 0x0000000106ff7812 */ /* 0x002fc4000786c0ff */
[----:B------:R-:W-:-:S04]  /*3010*/  SEL R5, RZ, 0x1, P0 ;  /* 0x00000001ff057807 */ /* 0x000fc80000000000 */
[----:B------:R-:W-:Y:S02]  /*3020*/  LOP3.LUT R8, R8, R5, RZ, 0x3c, !PT ;  /* 0x0000000508087212 */ /* 0x000fe400078e3cff */
[----:B--2---:R-:W-:-:S04]  /*3030*/  SEL R0, RZ, 0x1, P1 ;  /* 0x00000001ff007807 */ /* 0x004fc80000800000 */
[----:B------:R-:W-:Y:S01]  /*3040*/  LOP3.LUT R9, R9, R0, RZ, 0x3c, !PT ;  /* 0x0000000009097212 */ /* 0x000fe200078e3cff */
[----:B------:R-:W-:Y:S06]  /*3050*/  @P3 BRA `(.L_x_55) ;  /* 0xfffffffc002c3947 */ /* 0x000fec000383ffff */
[----:B------:R-:W-:Y:S01]  /*3060*/  ULEA UR5, UR6, UR37, 0x3 ;  /* 0x0000002506057291 */ /* 0x000fe2000f8e18ff */
[----:B------:R-:W-:-:S08]  /*3070*/  SHF.L.U32 R3, R12, 0x1f, RZ ;  /* 0x0000001f0c037819 */ /* 0x000fd000000006ff */
[----:B------:R-:W1:Y:S02]  /*3080*/  SYNCS.PHASECHK.TRANS64 P0, [UR5+0xd0], R3 ;  /* 0x0000d003ff0075a7 */ /* 0x000e640008001005 */
[----:B-1----:R-:W-:Y:S05]  /*3090*/  @P0 BRA `(.L_x_56) ;  /* 0x0000000000080947 */ /* 0x002fea0003800000 */
[----:B------:R-:W1:Y:S02]  /*30a0*/  SYNCS.PHASECHK.TRANS64.TRYWAIT P0, [UR5+0xd0], R3 ;  /* 0x0000d003ff0075a7 */ /* 0x000e640008001105 */
[----:B-1----:R-:W-:Y:S05]  /*30b0*/  @!P0 BRA `(.L_x_57) ;  /* 0x00000050000c8947 */ /* 0x002fea0003800000 */
.L_x_56:
[----:B------:R-:W-:-:S04]  /*30c0*/  UIADD3 UR4, UPT, UPT, UR6, 0x1, URZ ;  /* 0x0000000106047890 */ /* 0x000fc8000fffe0ff */
[----:B------:R-:W-:-:S04]  /*30d0*/  UISETP.NE.AND UP0, UPT, UR4, 0x2, UPT ;  /* 0x000000020400788c */ /* 0x000fc8000bf05270 */
[----:B------:R-:W-:Y:S02]  /*30e0*/  USEL UR7, URZ, 0x1, UP0 ;  /* 0x00000001ff077887 */ /* 0x000fe40008000000 */
[----:B------:R-:W-:-:S04]  /*30f0*/  USEL UR4, UR4, URZ, UP0 ;  /* 0x000000ff04047287 */ /* 0x000fc80008000000 */
[----:B------:R-:W-:Y:S01]  /*3100*/  ULEA UR4, UR4, UR37, 0x3 ;  /* 0x0000002504047291 */ /* 0x000fe2000f8e18ff */
[----:B-1----:R-:W-:-:S04]  /*3110*/  LOP3.LUT R3, R12, UR7, RZ, 0x3c, !PT ;  /* 0x000000070c037c12 */ /* 0x002fc8000f8e3cff */
[----:B------:R-:W-:-:S04]  /*3120*/  SHF.L.U32 R0, R3, 0x1f, RZ ;  /* 0x0000001f03007819 */ /* 0x000fc800000006ff */
[----:B------:R-:W1:Y:S02]  /*3130*/  SYNCS.PHASECHK.TRANS64 P0, [UR4+0xd0], R0 ;  /* 0x0000d000ff0075a7 */ /* 0x000e640008001004 */
[----:B-1----:R-:W-:Y:S05]  /*3140*/  @P0 EXIT ;  /* 0x000000000000094d */ /* 0x002fea0003800000 */
[----:B------:R-:W-:Y:S02]  /*3150*/  SHF.L.U32 R3, R3, 0x1f, RZ ;  /* 0x0000001f03037819 */ /* 0x000fe400000006ff */
[----:B------:R-:W-:-:S07]  /*3160*/  MOV R0, UR4 ;  /* 0x0000000400007c02 */ /* 0x000fce0008000f00 */
.L_x_58:
[----:B-1----:R1:W2:Y:S02]  /*3170*/  SYNCS.PHASECHK.TRANS64.TRYWAIT P0, [R0+URZ+0xd0], R3 ;  /* 0x0000d003000075a7 */ /* 0x0022a400080011ff */
[----:B--2---:R-:W-:Y:S05]  /*3180*/  @!P0 NANOSLEEP.SYNCS 0x989680 ;  /* 0x009896800000895d */ /* 0x004fea0003900000 */
[----:B------:R-:W2:Y:S02]  /*3190*/  @!P0 SYNCS.PHASECHK.TRANS64 P0, [R0+URZ+0xd0], R3 ;  /* 0x0000d003000085a7 */ /* 0x000ea400080010ff */
[----:B--2---:R-:W-:Y:S05]  /*31a0*/  @P0 EXIT ;  /* 0x000000000000094d */ /* 0x004fea0003800000 */
[----:B------:R-:W-:Y:S05]  /*31b0*/  BRA `(.L_x_58) ;  /* 0xfffffffc00ec7947 */ /* 0x000fea000383ffff */
.L_x_51:
[----:B------:R-:W-:Y:S05]  /*31c0*/  BRA.U UP4, `(.L_x_59) ;  /* 0x0000001504487547 */ /* 0x000fea000b800000 */
[----:B------:R-:W-:Y:S01]  /*31d0*/  UMOV UR6, 0x40 ;  /* 0x0000004000067882 */ /* 0x000fe20000000000 */
[----:B------:R-:W-:Y:S01]  /*31e0*/  NOP ;  /* 0x0000000000007918 */ /* 0x000fe20000000000 */
[----:B------:R-:W-:Y:S01]  /*31f0*/  ULEA UR6, UR37, UR6, 0x18 ;  /* 0x0000000625067291 */ /* 0x000fe2000f8ec0ff */
[----:B------:R-:W-:Y:S02]  /*3200*/  UMOV UR7, 0x400 ;  /* 0x0000040000077882 */ /* 0x000fe40000000000 */
[----:B------:R-:W-:-:S06]  /*3210*/  ULEA UR37, UR37, UR7, 0x18 ;  /* 0x0000000725257291 */ /* 0x000fcc000f8ec0ff */
[----:B------:R-:W1:Y:S02]  /*3220*/  LDS.U8 R2, [UR6+0x1c] ;  /* 0x00001c06ff027984 */ /* 0x000e640008000000 */
[----:B-1----:R-:W-:-:S13]  /*3230*/  ISETP.NE.AND P0, PT, R2, RZ, PT ;  /* 0x000000ff0200720c */ /* 0x002fda0003f05270 */
[----:B------:R-:W-:Y:S05]  /*3240*/  @P0 BRA `(.L_x_60) ;  /* 0x0000000400080947 */ /* 0x000fea0003800000 */
[----:B------:R-:W-:Y:S02]  /*3250*/  UISETP.NE.U32.AND UP0, UPT, UR5, 0x1, UPT ;  /* 0x000000010500788c */ /* 0x000fe4000bf05070 */
[----:B------:R-:W-:-:S07]  /*3260*/  UIADD3 UR8, UPT, UPT, UR6, 0x8, URZ ;  /* 0x0000000806087890 */ /* 0x000fce000fffe0ff */
[----:B------:R-:W-:Y:S05]  /*3270*/  BRA.U !UP0, `(.L_x_61) ;  /* 0x00000001089c7547 */ /* 0x000fea000b800000 */
[----:B------:R-:W-:Y:S01]  /*3280*/  ELECT P0, URZ, PT ;  /* 0x0000000000ff782f */ /* 0x000fe20003800000 */
[----:B------:R-:W-:-:S12]  /*3290*/  BSSY B0, `(.L_x_61) ;  /* 0x0000025000007945 */ /* 0x000fd80003800000 */
[----:B------:R-:W-:Y:S05]  /*32a0*/  @!P0 BRA `(.L_x_62) ;  /* 0x00000000008c8947 */ /* 0x000fea0003800000 */
[----:B------:R-:W-:-:S05]  /*32b0*/  UMOV UR7, 0x10 ;  /* 0x0000001000077882 */ /* 0x000fca0000000000 */
[----:B------:R-:W-:Y:S04]  /*32c0*/  DEPBAR.LE SB1, 0x36 ;  /* 0x00009d800000791a */ /* 0x000fe80000000000 */
[----:B------:R-:W1:Y:S02]  /*32d0*/  UTCATOMSWS.2CTA.FIND_AND_SET.ALIGN UP1, UR7, UR7 ;  /* 0x00000007000775e3 */ /* 0x000e640008220800 */
[----:B-1----:R-:W-:Y:S01]  /*32e0*/  MOV R11, UR7 ;  /* 0x00000007000b7c02 */ /* 0x002fe20008000f00 */
[----:B------:R-:W-:Y:S06]  /*32f0*/  BRA.U UP1, `(.L_x_63) ;  /* 0x0000000101187547 */ /* 0x000fec000b800000 */
.L_x_64:
[----:B------:R-:W-:Y:S05]  /*3300*/  NANOSLEEP 0x64 ;  /* 0x000000640000795d */ /* 0x000fea0003800000 */
[----:B------:R-:W-:-:S05]  /*3310*/  UMOV UR7, 0x10 ;  /* 0x0000001000077882 */ /* 0x000fca0000000000 */
[----:B------:R-:W-:Y:S04]  /*3320*/  DEPBAR.LE SB1, 0x36 ;  /* 0x00009d800000791a */ /* 0x000fe80000000000 */
[----:B------:R-:W1:Y:S02]  /*3330*/  UTCATOMSWS.2CTA.FIND_AND_SET.ALIGN UP1, UR7, UR7 ;  /* 0x00000007000775e3 */ /* 0x000e640008220800 */
[----:B-1----:R-:W-:Y:S01]  /*3340*/  MOV R11, UR7 ;  /* 0x00000007000b7c02 */ /* 0x002fe20008000f00 */
[----:B------:R-:W-:Y:S05]  /*3350*/  BRA.U !UP1, `(.L_x_64) ;  /* 0xfffffffd09e87547 */ /* 0x000fea000b83ffff */
.L_x_63:
[----:B------:R-:W1:Y:S01]  /*3360*/  LDS R5, [UR6+0x10] ;  /* 0x00001006ff057984 */ /* 0x000e620008000800 */
[----:B------:R-:W-:Y:S01]  /*3370*/  IMAD.U32 R3, RZ, RZ, UR37 ;  /* 0x00000025ff037e24 */ /* 0x000fe2000f8e00ff */
[----:B------:R-:W-:-:S03]  /*3380*/  MOV R2, UR4 ;  /* 0x0000000400027c02 */ /* 0x000fc60008000f00 */
[----:B------:R-:W-:Y:S01]  /*3390*/  VIADD R3, R3, 0x170 ;  /* 0x0000017003037836 */ /* 0x000fe20000000000 */
[----:B-1----:R-:W-:-:S04]  /*33a0*/  SHF.L.U32 R5, R5, 0x1f, RZ ;  /* 0x0000001f05057819 */ /* 0x002fc800000006ff */
[----:B------:R-:W1:Y:S02]  /*33b0*/  SYNCS.PHASECHK.TRANS64.TRYWAIT P0, [UR6+0x8], R5 ;  /* 0x00000805ff0075a7 */ /* 0x000e640008001106 */
[----:B-1----:R-:W-:Y:S05]  /*33c0*/  @P0 BRA `(.L_x_65) ;  /* 0x0000000000080947 */ /* 0x002fea0003800000 */
[----:B------:R-:W1:Y:S02]  /*33d0*/  SYNCS.PHASECHK.TRANS64.TRYWAIT P0, [UR6+0x8], R5 ;  /* 0x00000805ff0075a7 */ /* 0x000e640008001106 */
[----:B-1----:R-:W-:Y:S05]  /*33e0*/  @!P0 BRA `(.L_x_66) ;  /* 0x0000004c00588947 */ /* 0x002fea0003800000 */
.L_x_65:
[----:B-1----:R-:W-:Y:S01]  /*33f0*/  HFMA2 R4, -RZ, RZ, 0, 5.9604644775390625e-08 ;  /* 0x00000001ff047431 */ /* 0x002fe200000001ff */
[----:B------:R-:W-:Y:S01]  /*3400*/  UPRMT UR7, UR4, 0x654, UR8 ;  /* 0x0000065404077896 */ /* 0x000fe20008000008 */
[----:B------:R-:W-:Y:S01]  /*3410*/  IMAD.MOV.U32 R6, RZ, RZ, 0xffff ;  /* 0x0000ffffff067424 */ /* 0x000fe200078e00ff */
[----:B------:R-:W-:Y:S01]  /*3420*/  PRMT R2, R2, 0x654, R3 ;  /* 0x0000065402027816 */ /* 0x000fe20000000003 */
[----:B------:R-:W-:Y:S02]  /*3430*/  IMAD.MOV.U32 R5, RZ, RZ, 0x4 ;  /* 0x00000004ff057424 */ /* 0x000fe400078e00ff */
[----:B------:R-:W-:Y:S01]  /*3440*/  IMAD.SHL.U32 R9, R11, 0x20, RZ ;  /* 0x000000200b097824 */ /* 0x000fe200078e00ff */
[----:B------:R-:W-:Y:S02]  /*3450*/  MOV R3, UR7 ;  /* 0x0000000700037c02 */ /* 0x000fe40008000f00 */
[-C--:B------:R-:W-:Y:S01]  /*3460*/  SHF.L.U32 R7, R6, R11.reuse, RZ ;  /* 0x0000000b06077219 */ /* 0x080fe200000006ff */
[----:B------:R1:W-:Y:S01]  /*3470*/  SYNCS.ARRIVE.TRANS64.RED RZ, [UR7], R5 ;  /* 0x00000005ffff79a7 */ /* 0x0003e20008000407 */
[----:B------:R-:W-:Y:S01]  /*3480*/  SHF.L.U32 R6, R4, R11, RZ ;  /* 0x0000000b04067219 */ /* 0x000fe200000006ff */
[----:B------:R1:W-:Y:S04]  /*3490*/  STS [UR37+0x170], R9 ;  /* 0x00017009ff007988 */ /* 0x0003e80008000825 */
[----:B------:R1:W-:Y:S04]  /*34a0*/  STAS [R2.64], R11 ;  /* 0x0000000b02007dbd */ /* 0x0003e8000c0008ff */
[----:B------:R1:W-:Y:S04]  /*34b0*/  ATOMS.OR RZ, [UR6+0x14], R7 ;  /* 0x00001407ffff798c */ /* 0x0003e8000b000006 */
[----:B------:R1:W-:Y:S04]  /*34c0*/  ATOMS.OR RZ, [UR6+0x18], R6 ;  /* 0x00001806ffff798c */ /* 0x0003e8000b000006 */
[----:B------:R1:W-:Y:S02]  /*34d0*/  ATOMS.XOR RZ, [UR6+0x10], R4 ;  /* 0x00001004ffff798c */ /* 0x0003e4000b800006 */
.L_x_62:
[----:B------:R-:W-:Y:S05]  /*34e0*/  BSYNC B0 ;  /* 0x0000000000007941 */ /* 0x000fea0003800000 */
.L_x_61:
[----:B------:R-:W-:Y:S05]  /*34f0*/  BRA.U UP0, `(.L_x_67) ;  /* 0x00000001006c7547 */ /* 0x000fea000b800000 */
[----:B------:R-:W-:-:S03]  /*3500*/  UMOV UR7, 0xffffffff ;  /* 0xffffffff00077882 */ /* 0x000fc60000000000 */
[----:B------:R-:W-:Y:S05]  /*3510*/  BRA.DIV UR7, `(.L_x_68) ;  /* 0x0000004e07247947 */ /* 0x000fea000b800000 */
[----:B------:R-:W-:-:S13]  /*3520*/  ELECT P6, URZ, PT ;  /* 0x0000000000ff782f */ /* 0x000fda00038c0000 */
.L_x_162:
[----:B------:R-:W-:Y:S05]  /*3530*/  @!P6 BRA `(.L_x_67) ;  /* 0x00000000005ce947 */ /* 0x000fea0003800000 */
[----:B-1----:R-:W1:Y:S02]  /*3540*/  LDS R3, [UR6+0x10] ;  /* 0x00001006ff037984 */ /* 0x002e640008000800 */
[----:B-1----:R-:W-:-:S04]  /*3550*/  SHF.L.U32 R3, R3, 0x1f, RZ ;  /* 0x0000001f03037819 */ /* 0x002fc800000006ff */
[----:B------:R-:W1:Y:S02]  /*3560*/  SYNCS.PHASECHK.TRANS64.TRYWAIT P0, [UR6+0x8], R3 ;  /* 0x00000803ff0075a7 */ /* 0x000e640008001106 */
[----:B-1----:R-:W-:Y:S05]  /*3570*/  @P0 BRA `(.L_x_69) ;  /* 0x0000000000080947 */ /* 0x002fea0003800000 */
[----:B------:R-:W1:Y:S02]  /*3580*/  SYNCS.PHASECHK.TRANS64.TRYWAIT P0, [UR6+0x8], R3 ;  /* 0x00000803ff0075a7 */ /* 0x000e640008001106 */
[----:B-1----:R-:W-:Y:S05]  /*3590*/  @!P0 BRA `(.L_x_70) ;  /* 0x0000004c00248947 */ /* 0x002fea0003800000 */
.L_x_69:
[----:B------:R-:W2:Y:S01]  /*35a0*/  LDS R5, [UR37+0x170] ;  /* 0x00017025ff057984 */ /* 0x000ea20008000800 */
[----:B-1----:R-:W-:Y:S02]  /*35b0*/  HFMA2 R2, -RZ, RZ, 0, 5.9604644775390625e-08 ;  /* 0x00000001ff027431 */ /* 0x002fe400000001ff */
[----:B------:R-:W-:Y:S01]  /*35c0*/  IMAD.MOV.U32 R3, RZ, RZ, 0xffff ;  /* 0x0000ffffff037424 */ /* 0x000fe200078e00ff */
[----:B------:R-:W-:Y:S01]  /*35d0*/  UPRMT UR7, UR4, 0x654, UR8 ;  /* 0x0000065404077896 */ /* 0x000fe20008000008 */
[----:B--2---:R-:W-:-:S03]  /*35e0*/  IMAD.SHL.U32 R4, R5, 0x20, RZ ;  /* 0x0000002005047824 */ /* 0x004fc600078e00ff */
[-C--:B------:R-:W-:Y:S02]  /*35f0*/  SHF.L.U32 R3, R3, R5.reuse, RZ ;  /* 0x0000000503037219 */ /* 0x080fe400000006ff */
[----:B------:R-:W-:Y:S01]  /*3600*/  SHF.L.U32 R5, R2, R5, RZ ;  /* 0x0000000502057219 */ /* 0x000fe200000006ff */
[----:B------:R2:W-:Y:S04]  /*3610*/  STS [UR37+0x170], R4 ;  /* 0x00017004ff007988 */ /* 0x0005e80008000825 */
[----:B------:R2:W-:Y:S04]  /*3620*/  ATOMS.OR RZ, [UR6+0x14], R3 ;  /* 0x00001403ffff798c */ /* 0x0005e8000b000006 */
[----:B------:R2:W-:Y:S01]  /*3630*/  ATOMS.OR RZ, [UR6+0x18], R5 ;  /* 0x00001805ffff798c */ /* 0x0005e2000b000006 */
[----:B------:R-:W-:Y:S03]  /*3640*/  SYNCS.ARRIVE.TRANS64.RED.A1T0 RZ, [UR7], RZ ;  /* 0x000000ffffff79a7 */ /* 0x000fe60008100407 */
[----:B------:R2:W-:Y:S01]  /*3650*/  ATOMS.XOR RZ, [UR6+0x10], R2 ;  /* 0x00001002ffff798c */ /* 0x0005e2000b800006 */
[----:B------:R-:W-:Y:S05]  /*3660*/  BRA `(.L_x_67) ;  /* 0x0000000000107947 */ /* 0x000fea0003800000 */
.L_x_60:
[----:B------:R-:W-:-:S05]  /*3670*/  MOV R2, 0xffffffff ;  /* 0xffffffff00027802 */ /* 0x000fca0000000f00 */
[----:B------:R1:W-:Y:S02]  /*3680*/  STS [UR37+0x170], R2 ;  /* 0x00017002ff007988 */ /* 0x0003e40008000825 */
[----:B-1----:R-:W-:Y:S02]  /*3690*/  MOV R2, 0x36b0 ;  /* 0x000036b000027802 */ /* 0x002fe40000000f00 */
[----:B-----5:R-:W-:Y:S05]  /*36a0*/  CALL.REL.NOINC `($__internal_1_$__cuda_sm10x_tcgen05_guardrail_trap_phase_invalid_during_alloc) ;  /* 0x0000005000847944 */ /* 0x020fea0003c00000 */
.L_x_67:
[----:B------:R-:W-:Y:S05]  /*36b0*/  WARPSYNC.ALL ;  /* 0x0000000000007948 */ /* 0x000fea0003800000 */
[----:B------:R-:W3:Y:S01]  /*36c0*/  S2UR UR7, SR_CgaCtaId ;  /* 0x00000000000779c3 */ /* 0x000ee20000008800 */
[----:B------:R-:W-:Y:S01]  /*36d0*/  UMOV UR6, 0x400 ;  /* 0x0000040000067882 */ /* 0x000fe20000000000 */
[----:B------:R-:W-:-:S06]  /*36e0*/  NOP ;  /* 0x0000000000007918 */ /* 0x000fcc0000000000 */
[----:B------:R-:W-:Y:S06]  /*36f0*/  BAR.ARV 0x6, 0xa0 ;  /* 0x0182800000007b1d */ /* 0x000fec0000002000 */
[----:B------:R-:W4:Y:S01]  /*3700*/  LDCU UR8, c[0x0][0x38c] ;  /* 0x00007180ff0877ac */ /* 0x000f220008000800 */
[----:B------:R-:W-:Y:S01]  /*3710*/  LOP3.LUT R0, R0, 0xffff, RZ, 0xc0, !PT ;  /* 0x0000ffff00007812 */ /* 0x000fe200078ec0ff */
[----:B-1----:R-:W-:Y:S01]  /*3720*/  IMAD.MOV.U32 R9, RZ, RZ, 0x1 ;  /* 0x00000001ff097424 */ /* 0x002fe200078e00ff */
[----:B------:R-:W-:Y:S01]  /*3730*/  LOP3.LUT R8, R8, 0xffff, RZ, 0xc0, !PT ;  /* 0x0000ffff08087812 */ /* 0x000fe200078ec0ff */
[----:B------:R-:W-:Y:S01]  /*3740*/  UMOV UR19, URZ ;  /* 0x000000ff00137c82 */ /* 0x000fe20008000000 */
[----:B------:R-:W-:Y:S01]  /*3750*/  R2UR UR10, R0 ;  /* 0x00000000000a72ca */ /* 0x000fe200000e0000 */
[----:B------:R-:W-:Y:S01]  /*3760*/  UMOV UR18, URZ ;  /* 0x000000ff00127c82 */ /* 0x000fe20008000000 */
[----:B------:R-:W-:Y:S01]  /*3770*/  R2UR UR11, R8 ;  /* 0x00000000080b72ca */ /* 0x000fe200000e0000 */
[----:B------:R-:W-:Y:S01]  /*3780*/  IMAD.MOV.U32 R8, RZ, RZ, RZ ;  /* 0x000000ffff087224 */ /* 0x000fe200078e00ff */
[----:B------:R-:W-:Y:S01]  /*3790*/  UMOV UR17, URZ ;  /* 0x000000ff00117c82 */ /* 0x000fe20008000000 */
[----:B---3--:R-:W-:-:S02]  /*37a0*/  ULEA UR7, UR7, UR6, 0x18 ;  /* 0x0000000607077291 */ /* 0x008fc4000f8ec0ff */
[----:B------:R-:W-:Y:S02]  /*37b0*/  UISETP.NE.AND UP2, UPT, UR5, URZ, UPT ;  /* 0x000000ff0500728c */ /* 0x000fe4000bf45270 */
[----:B------:R-:W-:Y:S02]  /*37c0*/  UIADD3 UR12, UPT, UPT, UR7, 0x3300, URZ ;  /* 0x00003300070c7890 */ /* 0x000fe4000fffe0ff */
[----:B------:R-:W-:Y:S02]  /*37d0*/  UIADD3 UR13, UPT, UPT, UR7, 0x23300, URZ ;  /* 0x00023300070d7890 */ /* 0x000fe4000fffe0ff */
[----:B----4-:R-:W-:Y:S01]  /*37e0*/  UIADD3 UR8, UPT, UPT, UR8, 0x7f, URZ ;  /* 0x0000007f08087890 */ /* 0x010fe2000fffe0ff */
[----:B--2---:R-:W1:Y:S01]  /*37f0*/  LDS R2, [UR7+0x170] ;  /* 0x00017007ff027984 */ /* 0x004e620008000800 */
[----:B------:R-:W-:Y:S02]  /*3800*/  USHF.R.U32.HI UR12, URZ, 0x4, UR12 ;  /* 0x00000004ff0c7899 */ /* 0x000fe4000801160c */
[----:B------:R-:W-:-:S02]  /*3810*/  USHF.R.S32.HI UR6, URZ, 0x1f, UR8 ;  /* 0x0000001fff067899 */ /* 0x000fc40008011408 */
[----:B------:R-:W-:Y:S02]  /*3820*/  USHF.R.U32.HI UR13, URZ, 0x4, UR13 ;  /* 0x00000004ff0d7899 */ /* 0x000fe4000801160d */
[----:B------:R-:W-:Y:S02]  /*3830*/  ULEA.HI UR6, UR6, UR8, URZ, 0x7 ;  /* 0x0000000806067291 */ /* 0x000fe4000f8f38ff */
[----:B------:R-:W-:Y:S02]  /*3840*/  ULOP3.LUT UR12, UR12, 0x3fff, URZ, 0xc0, !UPT ;  /* 0x00003fff0c0c7892 */ /* 0x000fe4000f8ec0ff */
[----:B------:R-:W-:Y:S02]  /*3850*/  USHF.R.S32.HI UR6, URZ, 0x7, UR6 ;  /* 0x00000007ff067899 */ /* 0x000fe40008011406 */
[----:B------:R-:W-:Y:S02]  /*3860*/  ULOP3.LUT UR13, UR13, 0x3fff, URZ, 0xc0, !UPT ;  /* 0x00003fff0d0d7892 */ /* 0x000fe4000f8ec0ff */
[----:B------:R-:W-:Y:S01]  /*3870*/  UISETP.LT.AND UP0, UPT, UR6, 0x1, UPT ;  /* 0x000000010600788c */ /* 0x000fe2000bf01270 */
[----:B------:R-:W-:Y:S01]  /*3880*/  UMOV UR36, 0x0 ;  /* 0x0000000000247882 */ /* 0x000fe20000000000 */
        /* <DEDUP_REMOVED lines=9> */
[----:B------:R-:W-:-:S02]  /*3920*/  ULOP3.LUT UR12, UR12, 0x10000, URZ, 0xfc, !UPT ;  /* 0x000100000c0c7892 */ /* 0x000fc4000f8efcff */
[----:B------:R-:W-:Y:S02]  /*3930*/  ULOP3.LUT UR13, UR13, 0x10000, URZ, 0xfc, !UPT ;  /* 0x000100000d0d7892 */ /* 0x000fe4000f8efcff */
[----:B------:R-:W-:Y:S01]  /*3940*/  USEL UR20, UR6, 0x1, !UP0 ;  /* 0x0000000106147887 */ /* 0x000fe2000c000000 */
[----:B------:R-:W-:Y:S01]  /*3950*/  UMOV UR26, 0x0 ;  /* 0x00000000001a7882 */ /* 0x000fe20000000000 */
[----:B------:R-:W-:Y:S01]  /*3960*/  UMOV UR27, 0x8100490 ;  /* 0x08100490001b7882 */ /* 0x000fe20000000000 */
[----:B------:R-:W-:Y:S01]  /*3970*/  UMOV UR24, 0x0 ;  /* 0x0000000000187882 */ /* 0x000fe20000000000 */
[----:B------:R-:W-:Y:S01]  /*3980*/  UMOV UR25, 0x8100490 ;  /* 0x0810049000197882 */ /* 0x000fe20000000000 */
[----:B------:R-:W-:Y:S01]  /*3990*/  UMOV UR22, 0x0 ;  /* 0x0000000000167882 */ /* 0x000fe20000000000 */
[----:B------:R-:W-:Y:S01]  /*39a0*/  UMOV UR23, 0x8100490 ;  /* 0x0810049000177882 */ /* 0x000fe20000000000 */
[----:B-1----:R-:W-:Y:S02]  /*39b0*/  R2UR UR21, R2 ;  /* 0x00000000021572ca */ /* 0x002fe400000e0000 */
[----:B------:R-:W-:-:S13]  /*39c0*/  CS2R R2, SRZ ;  /* 0x0000000000027805 */ /* 0x000fda000001ff00 */
.L_x_78:
[C---:B------:R-:W-:Y:S02]  /*39d0*/  LEA R0, R8.reuse, UR7, 0x3 ;  /* 0x0000000708007c11 */ /* 0x040fe4000f8e18ff */
[----:B------:R-:W-:Y:S02]  /*39e0*/  SHF.L.U32 R5, R3, 0x1f, RZ ;  /* 0x0000001f03057819 */ /* 0x000fe400000006ff */
[----:B------:R-:W-:Y:S02]  /*39f0*/  LEA R4, R8, UR7, 0x4 ;  /* 0x0000000708047c11 */ /* 0x000fe4000f8e20ff */
[----:B------:R-:W1:Y:S02]  /*3a00*/  SYNCS.PHASECHK.TRANS64.TRYWAIT P0, [R0+URZ+0xc0], R5 ;  /* 0x0000c005000075a7 */ /* 0x000e6400080011ff */
[----:B-1-3--:R-:W-:Y:S05]  /*3a10*/  @!P0 BRA `(.L_x_71) ;  /* 0x00000048001c8947 */ /* 0x00afea0003800000 */
.L_x_163:
[----:B-1----:R-:W1:Y:S01]  /*3a20*/  LDS.128 R4, [R4+0x150] ;  /* 0x0001500004047984 */ /* 0x002e620000000c00 */
[----:B------:R-:W-:Y:S02]  /*3a30*/  VIADD R0, R0, 0xd0 ;  /* 0x000000d000007836 */ /* 0x000fe40000000000 */
[----:B------:R-:W-:Y:S01]  /*3a40*/  VIADD R8, R8, 0x1 ;  /* 0x0000000108087836 */ /* 0x000fe20000000000 */
[----:B------:R-:W-:Y:S01]  /*3a50*/  @!PT LDS RZ, [RZ] ;  /* 0x00000000fffff984 */ /* 0x000fe20000000800 */
[----:B------:R-:W-:Y:S01]  /*3a60*/  @!PT LDS RZ, [RZ] ;  /* 0x00000000fffff984 */ /* 0x000fe20000000800 */
[----:B------:R-:W-:Y:S01]  /*3a70*/  @!PT LDS RZ, [RZ] ;  /* 0x00000000fffff984 */ /* 0x000fe20000000800 */
[----:B------:R-:W-:Y:S01]  /*3a80*/  @!PT LDS RZ, [RZ] ;  /* 0x00000000fffff984 */ /* 0x000fe20000000800 */
[----:B------:R2:W-:Y:S06]  /*3a90*/  MEMBAR.ALL.CTA ;  /* 0x0000000000007992 */ /* 0x0005ec0000008000 */
[----:B--2---:R-:W2:Y:S01]  /*3aa0*/  FENCE.VIEW.ASYNC.S ;  /* 0x00000000000073c6 */ /* 0x004ea20000000000 */
[----:B------:R-:W-:-:S04]  /*3ab0*/  PRMT R0, RZ, 0x654, R0 ;  /* 0x00000654ff007816 */ /* 0x000fc80000000000 */
[----:B--2---:R2:W-:Y:S01]  /*3ac0*/  SYNCS.ARRIVE.TRANS64.RED.A1T0 RZ, [R0+URZ], RZ ;  /* 0x000000ff00ff79a7 */ /* 0x0045e200081004ff */
[----:B-1----:R-:W-:Y:S01]  /*3ad0*/  LOP3.LUT P1, RZ, R6, 0x1, RZ, 0xc0, !PT ;  /* 0x0000000106ff7812 */ /* 0x002fe2000782c0ff */
[----:B--2---:R-:W-:-:S12]  /*3ae0*/  BRA.U UP2, `(.L_x_72) ;  /* 0x0000000502587547 */ /* 0x004fd8000b800000 */
[----:B------:R-:W1:Y:S01]  /*3af0*/  LDCU UR8, c[0x0][0x38c] ;  /* 0x00007180ff0877ac */ /* 0x000e620008000800 */
[----:B------:R-:W-:Y:S02]  /*3b00*/  PLOP3.LUT P2, PT, PT, PT, PT, 0x80, 0x8 ;  /* 0x000000000008781c */ /* 0x000fe40003f4f070 */
[----:B------:R-:W-:Y:S01]  /*3b10*/  SHF.L.U32 R5, R9, 0x1f, RZ ;  /* 0x0000001f09057819 */ /* 0x000fe200000006ff */
[----:B-1----:R-:W-:Y:S02]  /*3b20*/  UISETP.GE.AND UP0, UPT, UR8, 0x1, UPT ;  /* 0x000000010800788c */ /* 0x002fe4000bf06270 */
[----:B------:R-:W-:-:S04]  /*3b30*/  ULEA UR8, UR19, UR7, 0x3 ;  /* 0x0000000713087291 */ /* 0x000fc8000f8e18ff */
[----:B------:R-:W-:-:S05]  /*3b40*/  PLOP3.LUT P0, PT, PT, PT, UP0, 0x80, 0x8 ;  /* 0x000000000008781c */ /* 0x000fca0003f0f008 */
[----:B------:R-:W-:-:S08]  /*3b50*/  @UP0 ULEA UR9, UR18, UR7, 0x3 ;  /* 0x0000000712090291 */ /* 0x000fd0000f8e18ff */
[----:B------:R-:W-:-:S04]  /*3b60*/  @P0 SHF.L.U32 R0, R2, 0x1f, RZ ;  /* 0x0000001f02000819 */ /* 0x000fc800000006ff */
[----:B------:R1:W2:Y:S01]  /*3b70*/  @P0 SYNCS.PHASECHK.TRANS64.TRYWAIT P2, [UR9], R0 ;  /* 0x00000000ff0005a7 */ /* 0x0002a20008041109 */
[----:B------:R-:W-:Y:S01]  /*3b80*/  ULEA UR9, UR19, UR21, 0x5 ;  /* 0x0000001513097291 */ /* 0x000fe2000f8e28ff */
[----:B------:R-:W3:Y:S02]  /*3b90*/  SYNCS.PHASECHK.TRANS64.TRYWAIT P0, [UR8+0x100], R5 ;  /* 0x00010005ff0075a7 */ /* 0x000ee40008001108 */
[----:B-123--:R-:W-:Y:S09]  /*3ba0*/  @!P0 BRA `(.L_x_73) ;  /* 0x0000004400cc8947 */ /* 0x00eff20003800000 */
.L_x_165:
[----:B------:R-:W-:Y:S01]  /*3bb0*/  UMOV UR16, UR17 ;  /* 0x0000001100107c82 */ /* 0x000fe20008000000 */
[----:B------:R-:W-:Y:S05]  /*3bc0*/  BRA.U !UP0, `(.L_x_74) ;  /* 0x0000000508107547 */ /* 0x000fea000b800000 */
[----:B------:R-:W-:Y:S02]  /*3bd0*/  UIADD3 UR16, UPT, UPT, UR20, UR17, URZ ;  /* 0x0000001114107290 */ /* 0x000fe4000fffe0ff */
[----:B------:R-:W-:Y:S01]  /*3be0*/  UPLOP3.LUT UP3, UPT, UPT, UPT, UPT, 0x40, 0x4 ;  /* 0x000000000004789c */ /* 0x000fe20003f6e870 */
[----:B------:R-:W-:Y:S01]  /*3bf0*/  UMOV UR15, UR6 ;  /* 0x00000006000f7c82 */ /* 0x000fe20008000000 */
[----:B------:R-:W-:-:S09]  /*3c00*/  UMOV UR58, UR18 ;  /* 0x00000012003a7c82 */ /* 0x000fd20008000000 */
.L_x_77:
[----:B--2---:R-:W-:Y:S01]  /*3c10*/  ULEA UR14, UR58, UR7, 0x3 ;  /* 0x000000073a0e7291 */ /* 0x004fe2000f8e18ff */
[----:B---3--:R-:W-:Y:S11]  /*3c20*/  @P2 BRA `(.L_x_75) ;  /* 0x00000000000c2947 */ /* 0x008ff60003800000 */
[----:B-1----:R-:W-:Y:S04]  /*3c30*/  SHF.L.U32 R5, R2, 0x1f, RZ ;  /* 0x0000001f02057819 */ /* 0x002fe800000006ff */
[----:B------:R-:W1:Y:S02]  /*3c40*/  SYNCS.PHASECHK.TRANS64.TRYWAIT P0, [UR14], R5 ;  /* 0x00000005ff0075a7 */ /* 0x000e64000800110e */
[----:B-1----:R-:W-:Y:S05]  /*3c50*/  @!P0 BRA `(.L_x_76) ;  /* 0x0000004400b88947 */ /* 0x002fea0003800000 */
.L_x_75:
[----:B------:R-:W-:Y:S01]  /*3c60*/  UISETP.NE.AND UP0, UPT, UR15, 0x1, UPT ;  /* 0x000000010f00788c */ /* 0x000fe2000bf05270 */
[----:B------:R-:W-:Y:S01]  /*3c70*/  PLOP3.LUT P2, PT, PT, PT, PT, 0x80, 0x8 ;  /* 0x000000000008781c */ /* 0x000fe20003f4f070 */
[----:B------:R-:W-:Y:S02]  /*3c80*/  UIADD3 UR18, UPT, UPT, UR58, 0x1, URZ ;  /* 0x000000013a127890 */ /* 0x000fe4000fffe0ff */
[----:B------:R-:W-:Y:S02]  /*3c90*/  ULEA UR68, UR58, UR13, 0x9 ;  /* 0x0000000d3a447291 */ /* 0x000fe4000f8e48ff */
[----:B------:R-:W-:Y:S01]  /*3ca0*/  UISETP.NE.AND UP1, UPT, UR18, 0x8, UPT ;  /* 0x000000081200788c */ /* 0x000fe2000bf25270 */
[----:B------:R-:W-:Y:S01]  /*3cb0*/  PLOP3.LUT P0, PT, PT, PT, UP0, 0x80, 0x8 ;  /* 0x000000000008781c */ /* 0x000fe20003f0f008 */
[----:B------:R-:W-:Y:S02]  /*3cc0*/  ULEA UR66, UR58, UR12, 0xa ;  /* 0x0000000c3a427291 */ /* 0x000fe4000f8e50ff */
[----:B------:R-:W-:Y:S02]  /*3cd0*/  USEL UR39, URZ, 0x1, UP1 ;  /* 0x00000001ff277887 */ /* 0x000fe40008800000 */
[----:B------:R-:W-:Y:S02]  /*3ce0*/  USEL UR18, UR18, URZ, UP1 ;  /* 0x000000ff12127287 */ /* 0x000fe40008800000 */
[----:B------:R-:W-:Y:S02]  /*3cf0*/  UIADD3 UR64, UPT, UPT, UR68, 0x2, URZ ;  /* 0x0000000244407890 */ /* 0x000fe4000fffe0ff */
[----:B------:R-:W-:Y:S01]  /*3d00*/  @UP0 ULEA UR38, UR18, UR7, 0x3 ;  /* 0x0000000712260291 */ /* 0x000fe2000f8e18ff */
[----:B------:R-:W-:Y:S01]  /*3d10*/  LOP3.LUT R2, R2, UR39, RZ, 0x3c, !PT ;  /* 0x0000002702027c12 */ /* 0x000fe2000f8e3cff */
[----:B------:R-:W-:Y:S02]  /*3d20*/  UIADD3 UR62, UPT, UPT, UR66, 0x2, URZ ;  /* 0x00000002423e7890 */ /* 0x000fe4000fffe0ff */
[----:B------:R-:W-:Y:S01]  /*3d30*/  UIADD3 UR60, UPT, UPT, UR68, 0x4, URZ ;  /* 0x00000004443c7890 */ /* 0x000fe2000fffe0ff */
[----:B-1----:R-:W-:Y:S01]  /*3d40*/  @P0 SHF.L.U32 R0, R2, 0x1f, RZ ;  /* 0x0000001f02000819 */ /* 0x002fe200000006ff */
[----:B------:R-:W-:Y:S02]  /*3d50*/  UIADD3 UR58, UPT, UPT, UR66, 0x4, URZ ;  /* 0x00000004423a7890 */ /* 0x000fe4000fffe0ff */
[----:B------:R-:W-:Y:S01]  /*3d60*/  UIADD3 UR56, UPT, UPT, UR68, 0x6, URZ ;  /* 0x0000000644387890 */ /* 0x000fe2000fffe0ff */
[----:B------:R2:W3:Y:S01]  /*3d70*/  @P0 SYNCS.PHASECHK.TRANS64.TRYWAIT P2, [UR38], R0 ;  /* 0x00000000ff0005a7 */ /* 0x0004e20008041126 */
[----:B------:R-:W-:Y:S02]  /*3d80*/  UIADD3 UR54, UPT, UPT, UR66, 0x6, URZ ;  /* 0x0000000642367890 */ /* 0x000fe4000fffe0ff */
        /* <DEDUP_REMOVED lines=10> */
[----:B------:R-:W-:Y:S02]  /*3e30*/  UIADD3 UR15, UPT, UPT, UR15, -0x1, URZ ;  /* 0xffffffff0f0f7890 */ /* 0x000fe4000fffe0ff */
[----:B------:R-:W-:Y:S01]  /*3e40*/  UISETP.NE.AND UP0, UPT, UR17, UR16, UPT ;  /* 0x000000101100728c */ /* 0x000fe2000bf05270 */
[----:B------:R-:W-:Y:S01]  /*3e50*/  UMOV UR69, 0x40004040 ;  /* 0x4000404000457882 */ /* 0x000fe20000000000 */
[----:B------:R-:W-:Y:S01]  /*3e60*/  UMOV UR67, 0x40004040 ;  /* 0x4000404000437882 */ /* 0x000fe20000000000 */
[----:B------:R-:W-:Y:S01]  /*3e70*/  UMOV UR65, 0x40004040 ;  /* 0x4000404000417882 */ /* 0x000fe20000000000 */
[----:B------:R-:W-:Y:S01]  /*3e80*/  UTCHMMA.2CTA gdesc[UR66], gdesc[UR68], tmem[UR9], tmem[UR36], idesc[UR37], UP3 ;  /* 0x00ff2444420075ea */ /* 0x000fe20009a00009 */
[----:B------:R-:W-:Y:S01]  /*3e90*/  UPLOP3.LUT UP3, UPT, UPT, UPT, UPT, 0x80, 0x8 ;  /* 0x000000000008789c */ /* 0x000fe20003f6f070 */
[----:B------:R-:W-:Y:S01]  /*3ea0*/  UMOV UR63, 0x40004040 ;  /* 0x40004040003f7882 */ /* 0x000fe20000000000 */
[----:B------:R-:W-:Y:S01]  /*3eb0*/  UMOV UR61, 0x40004040 ;  /* 0x40004040003d7882 */ /* 0x000fe20000000000 */
[----:B------:R-:W-:Y:S01]  /*3ec0*/  UTCHMMA.2CTA gdesc[UR62], gdesc[UR64], tmem[UR9], tmem[UR34], idesc[UR35], UPT ;  /* 0x00ff22403e0075ea */ /* 0x000fe2000ba00009 */
[----:B------:R-:W-:Y:S01]  /*3ed0*/  UMOV UR59, 0x40004040 ;  /* 0x40004040003b7882 */ /* 0x000fe20000000000 */
[----:B------:R-:W-:Y:S01]  /*3ee0*/  UMOV UR57, 0x40004040 ;  /* 0x4000404000397882 */ /* 0x000fe20000000000 */
[----:B------:R1:W-:Y:S01]  /*3ef0*/  UTCHMMA.2CTA gdesc[UR58], gdesc[UR60], tmem[UR9], tmem[UR32], idesc[UR33], UPT ;  /* 0x00ff203c3a0075ea */ /* 0x0003e2000ba00009 */
        /* <DEDUP_REMOVED lines=11> */
[----:B------:R-:W-:Y:S01]  /*3fb0*/  UMOV UR39, 0x40004040 ;  /* 0x4000404000277882 */ /* 0x000fe20000000000 */
[----:B------:R2:W-:Y:S01]  /*3fc0*/  UTCHMMA.2CTA gdesc[UR42], gdesc[UR44], tmem[UR9], tmem[UR24], idesc[UR25], UPT ;  /* 0x00ff182c2a0075ea */ /* 0x0005e2000ba00009 */
[----:B------:R2:W-:Y:S01]  /*3fd0*/  UTCHMMA.2CTA gdesc[UR38], gdesc[UR40], tmem[UR9], tmem[UR22], idesc[UR23], UPT ;  /* 0x00ff1628260075ea */ /* 0x0005e2000ba00009 */
[----:B------:R2:W-:Y:S01]  /*3fe0*/  UTCBAR.2CTA.MULTICAST [UR14], URZ, UR11 ;  /* 0x000000ff0e0073e9 */ /* 0x0005e2000820080b */
[----:B-1----:R-:W-:Y:S01]  /*3ff0*/  UMOV UR58, UR18 ;  /* 0x00000012003a7c82 */ /* 0x002fe20008000000 */
[----:B------:R-:W-:Y:S05]  /*4000*/  BRA.U UP0, `(.L_x_77) ;  /* 0xfffffffd00007547 */ /* 0x000fea000b83ffff */
.L_x_74:
[----:B------:R-:W-:Y:S01]  /*4010*/  UIADD3 UR8, UPT, UPT, UR8, 0xe0, URZ ;  /* 0x000000e008087890 */ /* 0x000fe2000fffe0ff */
[----:B------:R-:W-:-:S08]  /*4020*/  UMOV UR17, UR16 ;  /* 0x0000001000117c82 */ /* 0x000fd00008000000 */
[----:B------:R4:W-:Y:S01]  /*4030*/  UTCBAR.2CTA.MULTICAST [UR8], URZ, UR10 ;  /* 0x000000ff080073e9 */ /* 0x0009e2000820080a */
[----:B------:R-:W-:Y:S02]  /*4040*/  NOP ;  /* 0x0000000000007918 */ /* 0x000fe40000000000 */
.L_x_72:
[----:B------:R-:W-:Y:S01]  /*4050*/  UIADD3 UR19, UPT, UPT, UR19, 0x1, URZ ;  /* 0x0000000113137890 */ /* 0x000fe2000fffe0ff */
[----:B------:R-:W-:-:S03]  /*4060*/  ISETP.NE.AND P0, PT, R8, 0x2, PT ;  /* 0x000000020800780c */ /* 0x000fc60003f05270 */
[----:B------:R-:W-:Y:S01]  /*4070*/  UISETP.NE.AND UP0, UPT, UR19, 0x4, UPT ;  /* 0x000000041300788c */ /* 0x000fe2000bf05270 */
[----:B-12---:R-:W-:Y:S02]  /*4080*/  SEL R0, RZ, 0x1, P0 ;  /* 0x00000001ff007807 */ /* 0x006fe40000000000 */
[----:B------:R-:W-:Y:S01]  /*4090*/  SEL R8, R8, RZ, P0 ;  /* 0x000000ff08087207 */ /* 0x000fe20000000000 */
[----:B----4-:R-:W-:Y:S01]  /*40a0*/  USEL UR8, URZ, 0x1, UP0 ;  /* 0x00000001ff087887 */ /* 0x010fe20008000000 */
[----:B------:R-:W-:Y:S01]  /*40b0*/  LOP3.LUT R3, R3, R0, RZ, 0x3c, !PT ;  /* 0x0000000003037212 */ /* 0x000fe200078e3cff */
[----:B------:R-:W-:-:S04]  /*40c0*/  USEL UR19, UR19, URZ, UP0 ;  /* 0x000000ff13137287 */ /* 0x000fc80008000000 */
[----:B------:R-:W-:Y:S01]  /*40d0*/  LOP3.LUT R9, R9, UR8, RZ, 0x3c, !PT ;  /* 0x0000000809097c12 */ /* 0x000fe2000f8e3cff */
[----:B------:R-:W-:Y:S07]  /*40e0*/  @P1 BRA `(.L_x_78) ;  /* 0xfffffff800381947 */ /* 0x000fee000383ffff */
[----:B------:R-:W1:Y:S01]  /*40f0*/  S2UR UR6, SR_CgaCtaId ;  /* 0x00000000000679c3 */ /* 0x000e620000008800 */
[----:B------:R-:W-:Y:S01]  /*4100*/  ELECT P0, URZ, PT ;  /* 0x0000000000ff782f */ /* 0x000fe20003800000 */
[----:B------:R-:W-:Y:S01]  /*4110*/  HFMA2 R0, -RZ, RZ, 0, 5.9604644775390625e-08 ;  /* 0x00000001ff007431 */ /* 0x000fe200000001ff */
[----:B------:R-:W-:-:S05]  /*4120*/  UMOV UR8, 0x40 ;  /* 0x0000004000087882 */ /* 0x000fca0000000000 */
[----:B------:R-:W-:Y:S01]  /*4130*/  UVIRTCOUNT.DEALLOC.SMPOOL 0x80 ;  /* 0x000000800000784c */ /* 0x000fe20000000000 */
[----:B------:R-:W-:Y:S02]  /*4140*/  UISETP.NE.AND UP0, UPT, UR5, URZ, UPT ;  /* 0x000000ff0500728c */ /* 0x000fe4000bf05270 */
[----:B-1----:R-:W-:-:S09]  /*4150*/  ULEA UR6, UR6, UR8, 0x18 ;  /* 0x0000000806067291 */ /* 0x002fd2000f8ec0ff */
[----:B------:R1:W-:Y:S01]  /*4160*/  @P0 STS.U8 [UR6+0x1c], R0 ;  /* 0x00001c00ff000988 */ /* 0x0003e20008000006 */
[----:B------:R-:W-:Y:S05]  /*4170*/  BRA.U UP0, `(.L_x_79) ;  /* 0x0000000100a07547 */ /* 0x000fea000b800000 */
[----:B------:R-:W-:Y:S01]  /*4180*/  UIADD3 UR5, UPT, UPT, UR7, 0x100, URZ ;  /* 0x0000010007057890 */ /* 0x000fe2000fffe0ff */
[----:B------:R-:W-:-:S03]  /*4190*/  SHF.L.U32 R3, R9, 0x1f, RZ ;  /* 0x0000001f09037819 */ /* 0x000fc600000006ff */
[----:B------:R-:W-:-:S09]  /*41a0*/  ULEA UR8, UR19, UR5, 0x3 ;  /* 0x0000000513087291 */ /* 0x000fd2000f8e18ff */
[----:B------:R-:W2:Y:S02]  /*41b0*/  SYNCS.PHASECHK.TRANS64.TRYWAIT P0, [UR8], R3 ;  /* 0x00000003ff0075a7 */ /* 0x000ea40008001108 */
[----:B--2---:R-:W-:Y:S05]  /*41c0*/  @!P0 BRA `(.L_x_80) ;  /* 0x0000004000748947 */ /* 0x004fea0003800000 */
.L_x_168:
        /* <DEDUP_REMOVED lines=9> */
.L_x_170:
        /* <DEDUP_REMOVED lines=9> */
.L_x_172:
[----:B------:R-:W-:-:S04]  /*42f0*/  UIADD3 UR9, UPT, UPT, UR9, 0x1, URZ ;  /* 0x0000000109097890 */ /* 0x000fc8000fffe0ff */
[----:B------:R-:W-:-:S04]  /*4300*/  UISETP.NE.AND UP1, UPT, UR9, 0x4, UPT ;  /* 0x000000040900788c */ /* 0x000fc8000bf25270 */
[----:B------:R-:W-:Y:S02]  /*4310*/  USEL UR8, URZ, 0x1, UP1 ;  /* 0x00000001ff087887 */ /* 0x000fe40008800000 */
[----:B------:R-:W-:-:S04]  /*4320*/  USEL UR9, UR9, URZ, UP1 ;  /* 0x000000ff09097287 */ /* 0x000fc80008800000 */
[----:B------:R-:W-:Y:S01]  /*4330*/  ULEA UR9, UR9, UR5, 0x3 ;  /* 0x0000000509097291 */ /* 0x000fe2000f8e18ff */
[----:B-1----:R-:W-:-:S04]  /*4340*/  LOP3.LUT R3, R2, UR8, RZ, 0x3c, !PT ;  /* 0x0000000802037c12 */ /* 0x002fc8000f8e3cff */
[----:B------:R-:W-:Y:S01]  /*4350*/  SHF.L.U32 R3, R3, 0x1f, RZ ;  /* 0x0000001f03037819 */ /* 0x000fe200000006ff */
[----:B------:R-:W-:-:S04]  /*4360*/  IMAD.U32 R0, RZ, RZ, UR9 ;  /* 0x00000009ff007e24 */ /* 0x000fc8000f8e00ff */
[----:B------:R1:W2:Y:S03]  /*4370*/  SYNCS.PHASECHK.TRANS64.TRYWAIT P0, [R0+URZ], R3 ;  /* 0x00000003000075a7 */ /* 0x0002a600080011ff */
[----:B--2---:R-:W-:Y:S05]  /*4380*/  @!P0 NANOSLEEP.SYNCS 0x989680 ;  /* 0x009896800000895d */ /* 0x004fea0003900000 */
[----:B------:R-:W2:Y:S02]  /*4390*/  @!P0 SYNCS.PHASECHK.TRANS64 P0, [R0+URZ], R3 ;  /* 0x00000003000085a7 */ /* 0x000ea400080010ff */
[----:B--2---:R-:W-:Y:S05]  /*43a0*/  @P0 BRA `(.L_x_83) ;  /* 0x0000000000200947 */ /* 0x004fea0003800000 */
.L_x_84:
[----:B--2---:R2:W4:Y:S02]  /*43b0*/  SYNCS.PHASECHK.TRANS64.TRYWAIT P0, [R0+URZ], R3 ;  /* 0x00000003000075a7 */ /* 0x00452400080011ff */
[----:B----4-:R-:W-:Y:S05]  /*43c0*/  @!P0 NANOSLEEP.SYNCS 0x989680 ;  /* 0x009896800000895d */ /* 0x010fea0003900000 */
[----:B------:R-:W4:Y:S02]  /*43d0*/  @!P0 SYNCS.PHASECHK.TRANS64 P0, [R0+URZ], R3 ;  /* 0x00000003000085a7 */ /* 0x000f2400080010ff */
[----:B----4-:R-:W-:Y:S05]  /*43e0*/  @!P0 BRA `(.L_x_84) ;  /* 0xfffffffc00f08947 */ /* 0x010fea000383ffff */
[----:B------:R-:W-:Y:S05]  /*43f0*/  BRA `(.L_x_83) ;  /* 0x00000000000c7947 */ /* 0x000fea0003800000 */
.L_x_79:
[----:B------:R-:W-:-:S04]  /*4400*/  UIADD3 UR5, UPT, UPT, UR7, 0x140, URZ ;  /* 0x0000014007057890 */ /* 0x000fc8000fffe0ff */
[----:B------:R-:W-:-:S09]  /*4410*/  UPRMT UR5, UR4, 0x654, UR5 ;  /* 0x0000065404057896 */ /* 0x000fd20008000005 */
[----:B------:R-:W-:Y:S03]  /*4420*/  SYNCS.ARRIVE.TRANS64.RED.A1T0 RZ, [UR5], RZ ;  /* 0x000000ffffff79a7 */ /* 0x000fe60008100405 */
.L_x_83:
[----:B-12---:R-:W-:Y:S01]  /*4430*/  SHF.L.U32 R3, RZ, 0x1f, RZ ;  /* 0x0000001fff037819 */ /* 0x006fe200000006ff */
[----:B------:R-:W-:Y:S01]  /*4440*/  UIADD3 UR5, UPT, UPT, UR7, 0x140, URZ ;  /* 0x0000014007057890 */ /* 0x000fe2000fffe0ff */
[----:B------:R-:W-:Y:S02]  /*4450*/  PLOP3.LUT P0, PT, PT, PT, UP0, 0x80, 0x8 ;  /* 0x000000000008781c */ /* 0x000fe40003f0f008 */
[----:B------:R-:W1:Y:S02]  /*4460*/  SYNCS.PHASECHK.TRANS64.TRYWAIT P1, [UR7+0x140], R3 ;  /* 0x00014003ff0075a7 */ /* 0x000e640008021107 */
[----:B-1----:R-:W-:Y:S09]  /*4470*/  @!P1 BRA `(.L_x_85) ;  /* 0x0000004000109947 */ /* 0x002ff20003800000 */
.L_x_174:
[----:B------:R-:W-:Y:S01]  /*4480*/  @!UP0 UPRMT UR5, UR4, 0x654, UR5 ;  /* 0x0000065404058896 */ /* 0x000fe20008000005 */
[----:B------:R-:W-:Y:S02]  /*4490*/  UMOV UR8, 0xffff ;  /* 0x0000ffff00087882 */ /* 0x000fe40000000000 */
[----:B------:R-:W-:-:S06]  /*44a0*/  UMOV UR4, 0x1 ;  /* 0x0000000100047882 */ /* 0x000fcc0000000000 */
[----:B------:R-:W-:Y:S01]  /*44b0*/  @!P0 SYNCS.ARRIVE.TRANS64.RED.A1T0 RZ, [UR5], RZ ;  /* 0x000000ffffff89a7 */ /* 0x000fe20008100405 */
[----:B------:R-:W-:Y:S01]  /*44c0*/  NOP ;  /* 0x0000000000007918 */ /* 0x000fe20000000000 */
[----:B-1----:R-:W1:Y:S01]  /*44d0*/  LDS R0, [UR6+0x14] ;  /* 0x00001406ff007984 */ /* 0x002e620008000800 */
[----:B------:R-:W-:-:S04]  /*44e0*/  ULOP3.LUT UR5, UR21, 0xffff, URZ, 0xc0, !UPT ;  /* 0x0000ffff15057892 */ /* 0x000fc8000f8ec0ff */
[----:B------:R-:W-:-:S04]  /*44f0*/  USHF.R.U32.HI UR5, URZ, 0x5, UR5 ;  /* 0x00000005ff057899 */ /* 0x000fc80008011605 */
[----:B------:R-:W-:Y:S02]  /*4500*/  USHF.L.U32 UR8, UR8, UR5, URZ ;  /* 0x0000000508087299 */ /* 0x000fe400080006ff */
[----:B------:R-:W-:-:S04]  /*4510*/  USHF.L.U32 UR4, UR4, UR5, URZ ;  /* 0x0000000504047299 */ /* 0x000fc800080006ff */
[----:B-1----:R-:W-:-:S04]  /*4520*/  LOP3.LUT R0, R0, UR8, RZ, 0xc0, !PT ;  /* 0x0000000800007c12 */ /* 0x002fc8000f8ec0ff */
[----:B------:R-:W-:-:S13]  /*4530*/  ISETP.NE.AND P0, PT, R0, UR8, PT ;  /* 0x0000000800007c0c */ /* 0x000fda000bf05270 */
[----:B------:R-:W-:Y:S05]  /*4540*/  @P0 BRA `(.L_x_86) ;  /* 0x0000000000580947 */ /* 0x000fea0003800000 */
[----:B------:R-:W1:Y:S02]  /*4550*/  LDS R0, [UR6+0x18] ;  /* 0x00001806ff007984 */ /* 0x000e640008000800 */
[----:B-1----:R-:W-:-:S04]  /*4560*/  LOP3.LUT R0, R0, UR4, RZ, 0xc0, !PT ;  /* 0x0000000400007c12 */ /* 0x002fc8000f8ec0ff */
[----:B------:R-:W-:-:S13]  /*4570*/  ISETP.NE.AND P0, PT, R0, UR4, PT ;  /* 0x0000000400007c0c */ /* 0x000fda000bf05270 */
[----:B------:R-:W-:Y:S05]  /*4580*/  @P0 BRA `(.L_x_87) ;  /* 0x00000000003c0947 */ /* 0x000fea0003800000 */
[----:B------:R-:W1:Y:S01]  /*4590*/  S2R R2, SR_LANEID ;  /* 0x0000000000027919 */ /* 0x000e620000000000 */
[----:B------:R-:W-:Y:S01]  /*45a0*/  ULOP3.LUT UR8, URZ, UR8, URZ, 0x33, !UPT ;  /* 0x00000008ff087292 */ /* 0x000fe2000f8e33ff */
[----:B------:R-:W-:Y:S01]  /*45b0*/  LOP3.LUT R4, RZ, UR4, RZ, 0x33, !PT ;  /* 0x00000004ff047c12 */ /* 0x000fe2000f8e33ff */
[----:B------:R-:W-:Y:S02]  /*45c0*/  VOTEU.ANY UR7, UPT, PT ;  /* 0x0000000000077886 */ /* 0x000fe400038e0100 */
[----:B------:R-:W-:Y:S01]  /*45d0*/  UFLO.U32 UR7, UR7 ;  /* 0x00000007000772bd */ /* 0x000fe200080e0000 */
[----:B------:R-:W2:Y:S01]  /*45e0*/  REDUX UR4, R4 ;  /* 0x00000000040473c4 */ /* 0x000ea20000000000 */
[----:B------:R-:W-:-:S06]  /*45f0*/  IMAD.U32 R0, RZ, RZ, UR8 ;  /* 0x00000008ff007e24 */ /* 0x000fcc000f8e00ff */
[----:B------:R4:W-:Y:S01]  /*4600*/  UTCATOMSWS.AND URZ, UR8 ;  /* 0x0000000800ff79e3 */ /* 0x0009e20008000000 */
[----:B------:R-:W3:Y:S01]  /*4610*/  REDUX UR5, R0 ;  /* 0x00000000000573c4 */ /* 0x000ee20000000000 */
[----:B-1----:R-:W-:Y:S01]  /*4620*/  ISETP.EQ.U32.AND P0, PT, R2, UR7, PT ;  /* 0x0000000702007c0c */ /* 0x002fe2000bf02070 */
[----:B--2---:R-:W-:Y:S01]  /*4630*/  IMAD.U32 R2, RZ, RZ, UR4 ;  /* 0x00000004ff027e24 */ /* 0x004fe2000f8e00ff */
[----:B---3--:R-:W-:-:S11]  /*4640*/  MOV R3, UR5 ;  /* 0x0000000500037c02 */ /* 0x008fd60008000f00 */
[----:B------:R4:W-:Y:S04]  /*4650*/  @P0 ATOMS.AND RZ, [UR6+0x14], R3 ;  /* 0x00001403ffff098c */ /* 0x0009e8000a800006 */
[----:B------:R4:W-:Y:S01]  /*4660*/  @P0 ATOMS.AND RZ, [UR6+0x18], R2 ;  /* 0x00001802ffff098c */ /* 0x0009e2000a800006 */
[----:B------:R-:W-:Y:S05]  /*4670*/  BRA `(.L_x_88) ;  /* 0x0000000000147947 */ /* 0x000fea0003800000 */
.L_x_87:
[----:B------:R-:W-:Y:S02]  /*4680*/  MOV R2, 0x46a0 ;  /* 0x000046a000027802 */ /* 0x000fe40000000f00 */
[----:B---3-5:R-:W-:Y:S05]  /*4690*/  CALL.REL.NOINC `($__internal_0_$__cuda_sm10x_tcgen05_guardrail_trap_col_being_dealloced_not_returned_by_alloc) ;  /* 0x00000040007c7944 */ /* 0x028fea0003c00000 */
[----:B------:R-:W-:Y:S05]  /*46a0*/  BRA `(.L_x_88) ;  /* 0x0000000000087947 */ /* 0x000fea0003800000 */
.L_x_86:
[----:B------:R-:W-:Y:S02]  /*46b0*/  MOV R2, 0x46d0 ;  /* 0x000046d000027802 */ /* 0x000fe40000000f00 */
[----:B---3-5:R-:W-:Y:S05]  /*46c0*/  CALL.REL.NOINC `($__internal_2_$__cuda_sm10x_tcgen05_guardrail_trap_unallocated_columns_being_dealloced) ;  /* 0x0000004000887944 */ /* 0x028fea0003c00000 */
.L_x_88:
[----:B------:R-:W-:Y:S01]  /*46d0*/  NOP ;  /* 0x0000000000007918 */ /* 0x000fe20000000000 */
[----:B----4-:R-:W-:Y:S05]  /*46e0*/  EXIT ;  /* 0x000000000000794d */ /* 0x010fea0003800000 */
.L_x_59:
[----:B------:R-:W-:-:S09]  /*46f0*/  UISETP.NE.OR UP5, UPT, UR10, 0x3, !UP5 ;  /* 0x000000030a00788c */ /* 0x000fd2000efa5670 */
[----:B------:R-:W-:Y:S05]  /*4700*/  BRA.U UP5, `(.L_x_89) ;  /* 0x0000000d05e87547 */ /* 0x000fea000b800000 */
[----:B------:R-:W1:Y:S01]  /*4710*/  LDC R0, c[0x0][0xb30] ;  /* 0x0002cc00ff007b82 */ /* 0x000e620000000800 */
[----:B------:R-:W2:Y:S01]  /*4720*/  LDCU.64 UR8, c[0x0][0x888] ;  /* 0x00011100ff0877ac */ /* 0x000ea20008000a00 */
[----:B------:R-:W-:Y:S02]  /*4730*/  HFMA2 R25, -RZ, RZ, 0, 0 ;  /* 0x00000000ff197431 */ /* 0x000fe400000001ff */
[----:B------:R-:W-:Y:S01]  /*4740*/  IMAD.MOV.U32 R34, RZ, RZ, 0x1 ;  /* 0x00000001ff227424 */ /* 0x000fe200078e00ff */
[----:B------:R-:W-:Y:S01]  /*4750*/  MOV R23, 0x1000 ;  /* 0x0000100000177802 */ /* 0x000fe20000000f00 */
[----:B------:R-:W3:Y:S01]  /*4760*/  LDCU.64 UR4, c[0x0][0x890] ;  /* 0x00011200ff0477ac */ /* 0x000ee20008000a00 */
[----:B------:R-:W-:Y:S01]  /*4770*/  IMAD.MOV.U32 R27, RZ, RZ, RZ ;  /* 0x000000ffff1b7224 */ /* 0x000fe200078e00ff */
[----:B------:R-:W4:Y:S01]  /*4780*/  LDC R19, c[0x0][0x370] ;  /* 0x0000dc00ff137b82 */ /* 0x000f220000000800 */
[----:B------:R-:W-:Y:S01]  /*4790*/  UMOV UR6, 0x400 ;  /* 0x0000040000067882 */ /* 0x000fe20000000000 */
[----:B------:R-:W-:-:S02]  /*47a0*/  UPLOP3.LUT UP1, UPT, UPT, UPT, UPT, 0x40, 0x4 ;  /* 0x000000000004789c */ /* 0x000fc40003f2e870 */
[----:B------:R-:W-:Y:S01]  /*47b0*/  ULEA UR6, UR37, UR6, 0x18 ;  /* 0x0000000625067291 */ /* 0x000fe2000f8ec0ff */
[----:B------:R-:W-:-:S03]  /*47c0*/  UMOV UR13, URZ ;  /* 0x000000ff000d7c82 */ /* 0x000fc60008000000 */
[----:B------:R-:W4:Y:S01]  /*47d0*/  LDC R2, c[0x0][0xb0c] ;  /* 0x0002c300ff027b82 */ /* 0x000f220000000800 */
[----:B--2---:R-:W-:Y:S02]  /*47e0*/  UISETP.NE.U32.AND UP4, UPT, UR8, URZ, UPT ;  /* 0x000000ff0800728c */ /* 0x004fe4000bf85070 */
[----:B---3--:R-:W-:-:S05]  /*47f0*/  UISETP.NE.U32.AND UP5, UPT, UR4, URZ, UPT ;  /* 0x000000ff0400728c */ /* 0x008fca000bfa5070 */
[----:B------:R-:W2:Y:S01]  /*4800*/  LDC R18, c[0x0][0xb20] ;  /* 0x0002c800ff127b82 */ /* 0x000ea20000000800 */
[----:B-1----:R-:W-:Y:S01]  /*4810*/  ISETP.NE.AND P1, PT, R0, 0x1, PT ;  /* 0x000000010000780c */ /* 0x002fe20003f25270 */
[----:B------:R-:W-:Y:S02]  /*4820*/  UISETP.NE.AND.EX UP4, UPT, UR9, URZ, UPT, UP4 ;  /* 0x000000ff0900728c */ /* 0x000fe4000bf85340 */
[----:B------:R-:W-:-:S04]  /*4830*/  UISETP.NE.AND.EX UP5, UPT, UR5, URZ, UPT, UP5 ;  /* 0x000000ff0500728c */ /* 0x000fc8000bfa5350 */
[----:B-----5:R-:W1:Y:S08]  /*4840*/  LDC.64 R32, c[0x0][0x348] ;  /* 0x0000d200ff207b82 */ /* 0x020e700000000a00 */
[----:B------:R-:W3:Y:S08]  /*4850*/  LDC.64 R16, c[0x0][0xb10] ;  /* 0x0002c400ff107b82 */ /* 0x000ef00000000a00 */
[----:B------:R-:W1:Y:S08]  /*4860*/  LDC.64 R6, c[0x0][0xb18] ;  /* 0x0002c600ff067b82 */ /* 0x000e700000000a00 */
[----:B------:R-:W1:Y:S08]  /*4870*/  LDC.64 R4, c[0x0][0xb28] ;  /* 0x0002ca00ff047b82 */ /* 0x000e700000000a00 */
[----:B--2-4-:R-:W1:Y:S02]  /*4880*/  LDC R22, c[0x0][0x374] ;  /* 0x0000dd00ff167b82 */ /* 0x014e640000000800 */
.L_x_98:
[----:B------:R-:W-:Y:S02]  /*4890*/  LEA R0, R27, UR6, 0x3 ;  /* 0x000000061b007c11 */ /* 0x000fe4000f8e18ff */
[----:B------:R-:W-:Y:S02]  /*48a0*/  SHF.L.U32 R3, R25, 0x1f, RZ ;  /* 0x0000001f19037819 */ /* 0x000fe400000006ff */
[----:B------:R-:W-:Y:S02]  /*48b0*/  LEA R28, R27, UR6, 0x4 ;  /* 0x000000061b1c7c11 */ /* 0x000fe4000f8e20ff */
[----:B--2---:R-:W2:Y:S02]  /*48c0*/  SYNCS.PHASECHK.TRANS64.TRYWAIT P0, [R0+URZ+0xc0], R3 ;  /* 0x0000c003000075a7 */ /* 0x004ea400080011ff */
[----:B--2---:R-:W-:Y:S05]  /*48d0*/  @!P0 BRA `(.L_x_90) ;  /* 0x0000003c00108947 */ /* 0x004fea0003800000 */
.L_x_175:
[----:B------:R-:W-:Y:S01]  /*48e0*/  ISETP.GE.AND P0, PT, R26, 0x1, PT ;  /* 0x000000011a00780c */ /* 0x000fe20003f06270 */
[----:B------:R-:W4:Y:S01]  /*48f0*/  LDS.128 R28, [R28+0x150] ;  /* 0x000150001c1c7984 */ /* 0x000f220000000c00 */
[----:B--2---:R-:W-:Y:S01]  /*4900*/  VIADD R0, R0, 0xd0 ;  /* 0x000000d000007836 */ /* 0x004fe20000000000 */
[----:B------:R-:W-:Y:S01]  /*4910*/  @!PT LDS RZ, [RZ] ;  /* 0x00000000fffff984 */ /* 0x000fe20000000800 */
[----:B------:R-:W-:Y:S01]  /*4920*/  @!PT LDS RZ, [RZ] ;  /* 0x00000000fffff984 */ /* 0x000fe20000000800 */
[----:B------:R-:W-:Y:S01]  /*4930*/  @!PT LDS RZ, [RZ] ;  /* 0x00000000fffff984 */ /* 0x000fe20000000800 */
[----:B------:R-:W-:Y:S01]  /*4940*/  @!PT LDS RZ, [RZ] ;  /* 0x00000000fffff984 */ /* 0x000fe20000000800 */
[----:B------:R2:W-:Y:S06]  /*4950*/  MEMBAR.ALL.CTA ;  /* 0x0000000000007992 */ /* 0x0005ec0000008000 */
[----:B--2---:R-:W2:Y:S01]  /*4960*/  FENCE.VIEW.ASYNC.S ;  /* 0x00000000000073c6 */ /* 0x004ea20000000000 */
[----:B------:R-:W-:Y:S04]  /*4970*/  PRMT R0, RZ, 0x654, R0 ;  /* 0x00000654ff007816 */ /* 0x000fe80000000000 */
[----:B--2---:R2:W-:Y:S01]  /*4980*/  SYNCS.ARRIVE.TRANS64.RED.A1T0 RZ, [R0+URZ], RZ ;  /* 0x000000ff00ff79a7 */ /* 0x0045e200081004ff */
[----:B----4-:R-:W-:Y:S11]  /*4990*/  LOP3.LUT P3, RZ, R30, 0x1, RZ, 0xc0, !PT ;  /* 0x000000011eff7812 */ /* 0x010ff6000786c0ff */
[----:B------:R-:W-:Y:S02]  /*49a0*/  @!UPT UIADD3 URZ, UPT, UPT, URZ, URZ, URZ ;  /* 0x000000fffffff290 */ /* 0x000fe4000fffe0ff */
[----:B------:R-:W-:Y:S02]  /*49b0*/  @P3 MOV R13, R28 ;  /* 0x0000001c000d3202 */ /* 0x000fe40000000f00 */
[----:B------:R-:W-:Y:S01]  /*49c0*/  @P3 LOP3.LUT R8, R29, 0xffff, RZ, 0xc0, !PT ;  /* 0x0000ffff1d083812 */ /* 0x000fe200078ec0ff */
[----:B--2---:R-:W-:Y:S06]  /*49d0*/  @!P0 BRA `(.L_x_91) ;  /* 0x0000000000a48947 */ /* 0x004fec0003800000 */
[----:B-1----:R-:W-:Y:S01]  /*49e0*/  IMAD.HI.U32 R37, R22, R7, RZ ;  /* 0x0000000716257227 */ /* 0x002fe200078e00ff */
[----:B------:R-:W-:Y:S02]  /*49f0*/  ISETP.NE.AND P0, PT, R6, 0x1, PT ;  /* 0x000000010600780c */ /* 0x000fe40003f05270 */
[----:B------:R-:W-:Y:S01]  /*4a00*/  ISETP.NE.AND P2, PT, R26, 0x1, PT ;  /* 0x000000011a00780c */ /* 0x000fe20003f45270 */
[----:B---3--:R-:W-:Y:S01]  /*4a10*/  IMAD.HI.U32 R36, R19, R16, RZ ;  /* 0x0000001013247227 */ /* 0x008fe200078e00ff */
[----:B------:R-:W-:Y:S02]  /*4a20*/  SHF.R.U32.HI R37, RZ, R18, R37 ;  /* 0x00000012ff257219 */ /* 0x000fe40000011625 */
[----:B------:R-:W-:Y:S01]  /*4a30*/  ISETP.NE.AND P4, PT, R2, 0x1, PT ;  /* 0x000000010200780c */ /* 0x000fe20003f85270 */
[----:B------:R-:W-:Y:S01]  /*4a40*/  IMAD.HI.U32 R38, R13, R16, RZ ;  /* 0x000000100d267227 */ /* 0x000fe200078e00ff */
[----:B------:R-:W-:Y:S02]  /*4a50*/  SHF.R.U32.HI R36, RZ, R17, R36 ;  /* 0x00000011ff247219 */ /* 0x000fe40000011624 */
[----:B------:R-:W-:Y:S01]  /*4a60*/  SEL R3, R22, R37, !P0 ;  /* 0x0000002516037207 */ /* 0x000fe20004000000 */
[C---:B------:R-:W-:Y:S01]  /*4a70*/  IMAD.HI.U32 R37, R8.reuse, R7, RZ ;  /* 0x0000000708257227 */ /* 0x040fe200078e00ff */
[----:B------:R-:W-:Y:S02]  /*4a80*/  SEL R11, R19, R36, !P4 ;  /* 0x00000024130b7207 */ /* 0x000fe40006000000 */
[----:B------:R-:W-:Y:S01]  /*4a90*/  SHF.R.U32.HI R38, RZ, R17, R38 ;  /* 0x00000011ff267219 */ /* 0x000fe20000011626 */
[----:B------:R-:W-:Y:S01]  /*4aa0*/  IMAD.HI.U32 R40, R3, R4, RZ ;  /* 0x0000000403287227 */ /* 0x000fe200078e00ff */
[----:B------:R-:W-:Y:S03]  /*4ab0*/  SHF.R.U32.HI R37, RZ, R18, R37 ;  /* 0x00000012ff257219 */ /* 0x000fe60000011625 */
[----:B------:R-:W-:Y:S01]  /*4ac0*/  IMAD.HI.U32 R36, R11, R4, RZ ;  /* 0x000000040b247227 */ /* 0x000fe200078e00ff */
[----:B------:R-:W-:Y:S02]  /*4ad0*/  @P2 SHF.R.U32.HI R3, RZ, R5, R40 ;  /* 0x00000005ff032219 */ /* 0x000fe40000011628 */
[----:B------:R-:W-:Y:S02]  /*4ae0*/  SEL R9, R8, R37, !P0 ;  /* 0x0000002508097207 */ /* 0x000fe40004000000 */
[----:B------:R-:W-:Y:S01]  /*4af0*/  @P2 SHF.R.U32.HI R11, RZ, R5, R36 ;  /* 0x00000005ff0b2219 */ /* 0x000fe20000011624 */
[C---:B------:R-:W-:Y:S01]  /*4b00*/  IMAD R10, R26.reuse, R3, RZ ;  /* 0x000000031a0a7224 */ /* 0x040fe200078e02ff */
[----:B------:R-:W-:Y:S01]  /*4b10*/  SEL R3, R13, R38, !P4 ;  /* 0x000000260d037207 */ /* 0x000fe20006000000 */
[C---:B------:R-:W-:Y:S03]  /*4b20*/  IMAD.HI.U32 R14, R9.reuse, R4, RZ ;  /* 0x00000004090e7227 */ /* 0x040fe600078e00ff */
[----:B------:R-:W-:Y:S01]  /*4b30*/  ISETP.GE.AND P0, PT, R9, R10, PT ;  /* 0x0000000a0900720c */ /* 0x000fe20003f06270 */
[C---:B------:R-:W-:Y:S01]  /*4b40*/  IMAD R12, R26.reuse, R11, RZ ;  /* 0x0000000b1a0c7224 */ /* 0x040fe200078e02ff */
[-C--:B------:R-:W-:Y:S04]  /*4b50*/  SHF.R.U32.HI R14, RZ, R5.reuse, R14 ;  /* 0x00000005ff0e7219 */ /* 0x080fe8000001160e */
[----:B------:R-:W-:Y:S02]  /*4b60*/  ISETP.GE.OR P0, PT, R3, R12, P0 ;  /* 0x0000000c0300720c */ /* 0x000fe40000706670 */
[----:B------:R-:W-:Y:S05]  /*4b70*/  SEL R15, R9, R14, !P2 ;  /* 0x0000000e090f7207 */ /* 0x000fea0005000000 */
[----:B------:R-:W-:Y:S04]  /*4b80*/  IMAD.MOV R14, RZ, RZ, -R15 ;  /* 0x000000ffff0e7224 */ /* 0x000fe800078e0a0f */
[----:B------:R-:W-:Y:S02]  /*4b90*/  IMAD R14, R26, R14, R9 ;  /* 0x0000000e1a0e7224 */ /* 0x000fe400078e0209 */
[C---:B------:R-:W-:Y:S05]  /*4ba0*/  @!P0 IMAD.HI.U32 R10, R3.reuse, R4, RZ ;  /* 0x00000004030a8227 */ /* 0x040fea00078e00ff */
[----:B------:R-:W-:Y:S04]  /*4bb0*/  @!P0 SHF.R.U32.HI R10, RZ, R5, R10 ;  /* 0x00000005ff0a8219 */ /* 0x000fe8000001160a */
[----:B------:R-:W-:Y:S01]  /*4bc0*/  @!P0 SEL R0, R3, R10, !P2 ;  /* 0x0000000a03008207 */ /* 0x000fe20005000000 */
[----:B------:R-:W-:Y:S03]  /*4bd0*/  IMAD.MOV R10, RZ, RZ, -R3 ;  /* 0x000000ffff0a7224 */ /* 0x000fe600078e0a03 */
[----:B------:R-:W-:Y:S01]  /*4be0*/  @!P0 IADD3 R15, PT, PT, R15, -R0, RZ ;  /* 0x800000000f0f8210 */ /* 0x000fe20007ffe0ff */
[----:B------:R-:W-:Y:S01]  /*4bf0*/  @!P0 IMAD R0, R11, R14, R0 ;  /* 0x0000000e0b008224 */ /* 0x000fe200078e0200 */
[----:B------:R-:W-:Y:S01]  /*4c00*/  IADD3 R11, PT, PT, -R9, RZ, RZ ;  /* 0x000000ff090b7210 */ /* 0x000fe20007ffe1ff */
[----:B------:R-:W-:Y:S02]  /*4c10*/  IMAD R13, R2, R10, R13 ;  /* 0x0000000a020d7224 */ /* 0x000fe400078e020d */
[----:B------:R-:W-:Y:S02]  /*4c20*/  @!P0 IMAD R9, R15, R26, R3 ;  /* 0x0000001a0f098224 */ /* 0x000fe400078e0203 */
[----:B------:R-:W-:Y:S02]  /*4c30*/  @!P0 IMAD.MOV.U32 R3, RZ, RZ, R0 ;  /* 0x000000ffff038224 */ /* 0x000fe400078e0000 */
[----:B------:R-:W-:Y:S02]  /*4c40*/  IMAD R8, R6, R11, R8 ;  /* 0x0000000b06087224 */ /* 0x000fe400078e0208 */
[----:B------:R-:W-:Y:S02]  /*4c50*/  IMAD R13, R3, R2, R13 ;  /* 0x00000002030d7224 */ /* 0x000fe400078e020d */
[----:B------:R-:W-:Y:S02]  /*4c60*/  IMAD R8, R9, R6, R8 ;  /* 0x0000000609087224 */ /* 0x000fe400078e0208 */
.L_x_91:
[----:B------:R-:W-:Y:S05]  /*4c70*/  BRA.U UP1, `(.L_x_92) ;  /* 0x0000000101107547 */ /* 0x000fea000b800000 */
[----:B------:R-:W-:Y:S04]  /*4c80*/  MOV R0, UR7 ;  /* 0x0000000700007c02 */ /* 0x000fe80008000f00 */
[----:B------:R-:W-:Y:S04]  /*4c90*/  SHF.L.U32 R3, R0, 0x1f, RZ ;  /* 0x0000001f00037819 */ /* 0x000fe800000006ff */
[----:B------:R-:W2:Y:S02]  /*4ca0*/  SYNCS.PHASECHK.TRANS64.TRYWAIT P0, [UR6+0xb8], R3 ;  /* 0x0000b803ff0075a7 */ /* 0x000ea40008001106 */
[----:B--2---:R-:W-:Y:S05]  /*4cb0*/  @!P0 BRA `(.L_x_93) ;  /* 0x00000038002c8947 */ /* 0x004fea0003800000 */
.L_x_92:
[----:B------:R-:W-:Y:S02]  /*4cc0*/  R2UR UR27, R21 ;  /* 0x00000000151b72ca */ /* 0x000fe400000e0000 */
[----:B------:R-:W-:Y:S02]  /*4cd0*/  R2UR UR26, R20 ;  /* 0x00000000141a72ca */ /* 0x000fe400000e0000 */
[----:B------:R-:W-:Y:S04]  /*4ce0*/  ISETP.NE.U32.AND P2, PT, RZ, UR4, PT ;  /* 0x00000004ff007c0c */ /* 0x000fe8000bf45070 */
[----:B------:R-:W-:Y:S05]  /*4cf0*/  ISETP.NE.AND.EX P2, PT, RZ, UR5, PT, P2 ;  /* 0x00000005ff007c0c */ /* 0x000fea000bf45320 */
[----:B------:R-:W-:Y:S02]  /*4d00*/  USHF.L.U32 UR27, UR27, 0x6, URZ ;  /* 0x000000061b1b7899 */ /* 0x000fe400080006ff */
[----:B------:R-:W-:Y:S01]  /*4d10*/  USHF.L.U32 UR26, UR26, 0x6, URZ ;  /* 0x000000061a1a7899 */ /* 0x000fe200080006ff */
[----:B------:R-:W-:Y:S11]  /*4d20*/  BRA.U !UP5, `(.L_x_94) ;  /* 0x000000010d347547 */ /* 0x000ff6000b800000 */
[----:B------:R-:W-:Y:S01]  /*4d30*/  UPLOP3.LUT UP0, UPT, UPT, UPT, UP4, 0x80, 0x8 ;  /* 0x000000000008789c */ /* 0x000fe20003f0f040 */
[----:B--2---:R-:W-:Y:S02]  /*4d40*/  HFMA2 R0, -RZ, RZ, 0, 5.9604644775390625e-08 ;  /* 0x00000001ff007431 */ /* 0x004fe400000001ff */
[----:B------:R-:W-:Y:S03]  /*4d50*/  IMAD.MOV.U32 R59, RZ, RZ, 0x1 ;  /* 0x00000001ff3b7424 */ /* 0x000fe600078e00ff */
[----:B------:R-:W-:Y:S05]  /*4d60*/  PLOP3.LUT P0, PT, PT, PT, UP0, 0x80, 0x8 ;  /* 0x000000000008781c */ /* 0x000fea0003f0f008 */
[----:B------:R-:W2:Y:S01]  /*4d70*/  @UP0 LDCU.64 UR10, c[0x0][0x888] ;  /* 0x00011100ff0a07ac */ /* 0x000ea20008000a00 */
[----:B------:R-:W-:Y:S07]  /*4d80*/  @UP0 UIMAD UR8, UR36, UR4, URZ ;  /* 0x00000004240802a4 */ /* 0x000fee000f8e02ff */
[----:B------:R-:W-:Y:S01]  /*4d90*/  @!P0 PRMT R59, R0, 0x7610, R59 ;  /* 0x00007610003b8816 */ /* 0x000fe2000000003b */
[----:B--2---:R-:W-:Y:S03]  /*4da0*/  @UP0 UIMAD.WIDE UR10, UR8, 0x4, UR10 ;  /* 0x00000004080a08a5 */ /* 0x004fe6000f8e020a */
[----:B------:R-:W2:Y:S03]  /*4db0*/  @!UP0 LDCU UR8, c[0x0][0x880] ;  /* 0x00011000ff0887ac */ /* 0x000ea60008000800 */
[----:B------:R-:W-:Y:S01]  /*4dc0*/  IMAD.U32 R10, RZ, RZ, UR10 ;  /* 0x0000000aff0a7e24 */ /* 0x000fe2000f8e00ff */
[----:B------:R-:W-:Y:S05]  /*4dd0*/  MOV R11, UR11 ;  /* 0x0000000b000b7c02 */ /* 0x000fea0008000f00 */
[----:B------:R4:W5:Y:S02]  /*4de0*/  @P0 LDG.E R35, desc[UR46][R10.64] ;  /* 0x0000002e0a230981 */ /* 0x000964000c1e1900 */
[----:B--2-4-:R-:W-:Y:S07]  /*4df0*/  @!P0 IMAD.U32 R35, RZ, RZ, UR8 ;  /* 0x00000008ff238e24 */ /* 0x014fee000f8e00ff */
.L_x_94:
[----:B-----5:R-:W-:Y:S01]  /*4e00*/  @!P2 FSETP.EQ.AND P0, PT, R35, RZ, PT ;  /* 0x000000ff2300a20b */ /* 0x020fe20003f02000 */
[----:B------:R-:W-:Y:S01]  /*4e10*/  @!UPT UIADD3 URZ, UPT, UPT, URZ, URZ, URZ ;  /* 0x000000fffffff290 */ /* 0x000fe2000fffe0ff */
[----:B------:R-:W-:Y:S11]  /*4e20*/  @!P2 BRA `(.L_x_95) ;  /* 0x000000000014a947 */ /* 0x000ff60003800000 */
[----:B------:R-:W-:Y:S02]  /*4e30*/  LOP3.LUT P2, RZ, R59, 0xff, RZ, 0xc0, !PT ;  /* 0x000000ff3bff7812 */ /* 0x000fe4000784c0ff */
[----:B------:R-:W-:Y:S04]  /*4e40*/  PLOP3.LUT P0, PT, PT, PT, UP0, 0x80, 0x8 ;  /* 0x000000000008781c */ /* 0x000fe80003f0f008 */
[----:B------:R-:W-:Y:S07]  /*4e50*/  PLOP3.LUT P0, PT, P0, PT, PT, 0x8, 0x80 ;  /* 0x000000000080781c */ /* 0x000fee000070e170 */
[----:B------:R-:W-:Y:S11]  /*4e60*/  @P2 FSETP.EQ.AND P0, PT, R35, RZ, PT ;  /* 0x000000ff2300220b */ /* 0x000ff60003f02000 */
[----:B------:R-:W-:Y:S02]  /*4e70*/  @!UPT UIADD3 URZ, UPT, UPT, URZ, URZ, URZ ;  /* 0x000000fffffff290 */ /* 0x000fe4000fffe0ff */
.L_x_95:
[----:B------:R-:W-:Y:S01]  /*4e80*/  ULEA UR15, UR13, UR6, 0x3 ;  /* 0x000000060d0f7291 */ /* 0x000fe2000f8e18ff */
[----:B--2---:R-:W-:Y:S02]  /*4e90*/  SHF.L.U32 R3, R34, 0x1f, RZ ;  /* 0x0000001f22037819 */ /* 0x004fe400000006ff */
[----:B------:R-:W-:Y:S04]  /*4ea0*/  ELECT P4, URZ, PT ;  /* 0x0000000000ff782f */ /* 0x000fe80003880000 */
[----:B------:R-:W-:Y:S02]  /*4eb0*/  PLOP3.LUT P4, PT, P0, P4, PT, 0xf2, 0x2f ;  /* 0x00000000002f781c */ /* 0x000fe40000789e72 */
[----:B------:R-:W2:Y:S11]  /*4ec0*/  SYNCS.PHASECHK.TRANS64.TRYWAIT P2, [UR15+0x98], R3 ;  /* 0x00009803ff0075a7 */ /* 0x000eb6000804110f */
[----:B-1----:R-:W-:Y:S05]  /*4ed0*/  @!P4 IADD3 R20, P0, PT, R32, 0x580, RZ ;  /* 0x000005802014c810 */ /* 0x002fea0007f1e0ff */
[----:B------:R-:W-:Y:S01]  /*4ee0*/  @!P4 IMAD.X R12, RZ, RZ, R33, P0 ;  /* 0x000000ffff0cc224 */ /* 0x000fe200000e0621 */
[----:B--2---:R-:W-:Y:S07]  /*4ef0*/  @!P2 BRA `(.L_x_96) ;  /* 0x0000003400b4a947 */ /* 0x004fee0003800000 */
.L_x_178:
[----:B------:R-:W2:Y:S01]  /*4f00*/  LDC.64 R14, c[0x0][0xb10] ;  /* 0x0002c400ff0e7b82 */ /* 0x000ea20000000a00 */
[----:B------:R-:W-:Y:S01]  /*4f10*/  @!P4 R2UR UR8, R12 ;  /* 0x000000000c08c2ca */ /* 0x000fe200000e0000 */
[----:B------:R-:W-:Y:S01]  /*4f20*/  VOTEU.ALL UP3, P4 ;  /* 0x0000000000ff7886 */ /* 0x000fe20002060000 */
[----:B------:R-:W-:Y:S01]  /*4f30*/  @!P4 R2UR UR9, R20 ;  /* 0x000000001409c2ca */ /* 0x000fe200000e0000 */
[----:B------:R-:W-:Y:S01]  /*4f40*/  UIADD3 UR25, UPT, UPT, UR15, 0x80, URZ ;  /* 0x000000800f197890 */ /* 0x000fe2000fffe0ff */
[----:B------:R-:W-:Y:S03]  /*4f50*/  @P3 SHF.R.U32.HI R24, RZ, 0x10, R29 ;  /* 0x00000010ff183819 */ /* 0x000fe6000001161d */
[----:B------:R-:W4:Y:S01]  /*4f60*/  LDC.64 R10, c[0x0][0xb18] ;  /* 0x0002c600ff0a7b82 */ /* 0x000f220000000a00 */
[----:B------:R-:W-:Y:S01]  /*4f70*/  UIADD3 UR14, UPT, UPT, UR13, 0x1, URZ ;  /* 0x000000010d0e7890 */ /* 0x000fe2000fffe0ff */
[----:B------:R-:W-:Y:S01]  /*4f80*/  VIADD R27, R27, 0x1 ;  /* 0x000000011b1b7836 */ /* 0x000fe20000000000 */
[----:B------:R-:W-:Y:S01]  /*4f90*/  VOTEU.ALL UP2, P4 ;  /* 0x0000000000ff7886 */ /* 0x000fe20002040000 */
[----:B------:R-:W-:Y:S01]  /*4fa0*/  UMOV UR18, 0x0 ;  /* 0x0000000000127882 */ /* 0x000fe20000000000 */
[----:B------:R-:W-:Y:S03]  /*4fb0*/  UISETP.NE.AND UP6, UPT, UR14, 0x3, UPT ;  /* 0x000000030e00788c */ /* 0x000fe6000bfc5270 */
[----:B-1----:R-:W1:Y:S01]  /*4fc0*/  @!P1 LDC R0, c[0x0][0xb20] ;  /* 0x0002c800ff009b82 */ /* 0x002e620000000800 */
[----:B------:R-:W-:Y:S01]  /*4fd0*/  UMOV UR19, 0x10000000 ;  /* 0x1000000000137882 */ /* 0x000fe20000000000 */
[----:B------:R-:W-:Y:S01]  /*4fe0*/  IMAD.U32 R21, RZ, RZ, UR8 ;  /* 0x00000008ff157e24 */ /* 0x000fe2000f8e00ff */
[----:B------:R-:W-:Y:S05]  /*4ff0*/  @!UP3 ULEA UR8, UR13, UR6, 0xc ;  /* 0x000000060d08b291 */ /* 0x000fea000f8e60ff */
[----:B------:R-:W5:Y:S01]  /*5000*/  @!P1 LDC R3, c[0x0][0xb0c] ;  /* 0x0002c300ff039b82 */ /* 0x000f620000000800 */
[----:B------:R-:W-:Y:S01]  /*5010*/  IMAD.U32 R20, RZ, RZ, UR9 ;  /* 0x00000009ff147e24 */ /* 0x000fe2000f8e00ff */
[----:B------:R-:W-:Y:S01]  /*5020*/  UMOV UR28, UR36 ;  /* 0x00000024001c7c82 */ /* 0x000fe20008000000 */
[----:B------:R-:W-:Y:S01]  /*5030*/  @!P4 R2UR UR21, R21 ;  /* 0x000000001515c2ca */ /* 0x000fe200000e0000 */
[----:B------:R-:W-:Y:S02]  /*5040*/  @!UP3 UIADD3 UR24, UPT, UPT, UR8, 0x200, URZ ;  /* 0x000002000818b890 */ /* 0x000fe4000fffe0ff */
[----:B------:R-:W-:Y:S01]  /*5050*/  @!P4 R2UR UR20, R20 ;  /* 0x000000001414c2ca */ /* 0x000fe200000e0000 */
[----:B------:R-:W-:Y:S01]  /*5060*/  @!UP3 UIADD3 UR10, UPT, UPT, UR26, 0x20, URZ ;  /* 0x000000201a0ab890 */ /* 0x000fe2000fffe0ff */
[----:B------:R-:W-:Y:S01]  /*5070*/  @!P4 IMAD.MOV.U32 R20, RZ, RZ, 0x1000 ;  /* 0x00001000ff14c424 */ /* 0x000fe200078e00ff */
[----:B------:R-:W-:Y:S02]  /*5080*/  @!UP3 UIADD3 UR8, UPT, UPT, UR8, 0xa00, URZ ;  /* 0x00000a000808b890 */ /* 0x000fe4000fffe0ff */
[----:B------:R-:W-:Y:S01]  /*5090*/  USEL UR9, URZ, 0x1, UP6 ;  /* 0x00000001ff097887 */ /* 0x000fe2000b000000 */
[----:B------:R-:W-:Y:S01]  /*50a0*/  VOTEU.ALL UP1, P4 ;  /* 0x0000000000ff7886 */ /* 0x000fe20002020000 */
[----:B------:R-:W-:Y:S01]  /*50b0*/  UMOV UR11, UR27 ;  /* 0x0000001b000b7c82 */ /* 0x000fe20008000000 */
[----:B------:R-:W-:Y:S01]  /*50c0*/  UMOV UR12, UR36 ;  /* 0x00000024000c7c82 */ /* 0x000fe20008000000 */
[----:B------:R-:W-:Y:S02]  /*50d0*/  UPRMT UR16, UR37, 0x654, UR25 ;  /* 0x0000065425107896 */ /* 0x000fe40008000019 */
[----:B------:R-:W-:Y:S01]  /*50e0*/  LOP3.LUT R34, R34, UR9, RZ, 0x3c, !PT ;  /* 0x0000000922227c12 */ /* 0x000fe2000f8e3cff */
[----:B------:R-:W-:Y:S01]  /*50f0*/  UMOV UR9, UR25 ;  /* 0x0000001900097c82 */ /* 0x000fe20008000000 */
[----:B------:R1:W-:Y:S01]  /*5100*/  @!UP2 UTMALDG.3D [UR24], [UR20], desc[UR18] ;  /* 0x000012181400a5b4 */ /* 0x0003e20008011000 */
[----:B------:R-:W-:Y:S01]  /*5110*/  USEL UR14, UR14, URZ, UP6 ;  /* 0x000000ff0e0e7287 */ /* 0x000fe2000b000000 */
[----:B------:R-:W-:Y:S03]  /*5120*/  SHF.L.U32 R12, R34, 0x1f, RZ ;  /* 0x0000001f220c7819 */ /* 0x000fe600000006ff */
[----:B------:R-:W-:Y:S01]  /*5130*/  ULEA UR13, UR14, UR6, 0x3 ;  /* 0x000000060e0d7291 */ /* 0x000fe2000f8e18ff */
[----:B--2---:R-:W-:Y:S01]  /*5140*/  @!P1 IMAD.HI.U32 R14, R13, R14, RZ ;  /* 0x0000000e0d0e9227 */ /* 0x004fe200078e00ff */
[----:B----4-:R-:W-:Y:S01]  /*5150*/  @!P1 ISETP.NE.AND P0, PT, R10, 0x1, PT ;  /* 0x000000010a00980c */ /* 0x010fe20003f05270 */
[----:B------:R2:W-:Y:S01]  /*5160*/  @!UP1 UTMALDG.3D [UR8], [UR20], desc[UR18] ;  /* 0x00001208140095b4 */ /* 0x0005e20008011000 */
[----:B------:R2:W-:Y:S01]  /*5170*/  @!P4 SYNCS.ARRIVE.TRANS64.RED.A0TR RZ, [UR15+0x80], R20 ;  /* 0x00008014ffffc9a7 */ /* 0x0005e2000830040f */
[C---:B------:R-:W-:Y:S01]  /*5180*/  @!P1 IMAD.HI.U32 R11, R8.reuse, R11, RZ ;  /* 0x0000000b080b9227 */ /* 0x040fe200078e00ff */
[----:B------:R-:W-:Y:S02]  /*5190*/  @!P1 SHF.R.U32.HI R14, RZ, R15, R14 ;  /* 0x0000000fff0e9219 */ /* 0x000fe4000001160e */
[----:B-----5:R-:W-:Y:S02]  /*51a0*/  @!P1 ISETP.NE.AND P2, PT, R3, 0x1, PT ;  /* 0x000000010300980c */ /* 0x020fe40003f45270 */
[----:B-1----:R-:W-:Y:S02]  /*51b0*/  @!P1 SHF.R.U32.HI R9, RZ, R0, R11 ;  /* 0x00000000ff099219 */ /* 0x002fe4000001160b */
[----:B------:R-:W-:Y:S02]  /*51c0*/  @!P1 SEL R14, R13, R14, !P2 ;  /* 0x0000000e0d0e9207 */ /* 0x000fe40005000000 */
[----:B------:R-:W-:Y:S05]  /*51d0*/  @!P1 SEL R9, R8, R9, !P0 ;  /* 0x0000000908099207 */ /* 0x000fea0004000000 */
[----:B------:R-:W-:Y:S01]  /*51e0*/  @!P1 IMAD.IADD R0, R9, 0x1, -R14 ;  /* 0x0000000109009824 */ /* 0x000fe200078e0a0e */
[----:B------:R-:W-:Y:S01]  /*51f0*/  SYNCS.ARRIVE.TRANS64.RED.A1T0 RZ, [UR16], RZ ;  /* 0x000000ffffff79a7 */ /* 0x000fe20008100410 */
[----:B------:R-:W-:Y:S02]  /*5200*/  @!P1 IMAD.IADD R9, R14, 0x1, -R9 ;  /* 0x000000010e099824 */ /* 0x000fe400078e0a09 */
[----:B------:R-:W-:Y:S02]  /*5210*/  @!P1 IMAD R13, R0, R3, R13 ;  /* 0x00000003000d9224 */ /* 0x000fe400078e020d */
[----:B------:R-:W-:Y:S01]  /*5220*/  @!P1 IMAD R8, R9, R10, R8 ;  /* 0x0000000a09089224 */ /* 0x000fe200078e0208 */
[----:B------:R-:W1:Y:S02]  /*5230*/  SYNCS.PHASECHK.TRANS64.TRYWAIT P5, [UR13+0x98], R12 ;  /* 0x0000980cff0075a7 */ /* 0x000e6400080a110d */
[----:B-12---:R-:W-:Y:S05]  /*5240*/  @!P5 BRA `(.L_x_97) ;  /* 0x0000003000f8d947 */ /* 0x006fea0003800000 */
.L_x_180:
[----:B------:R-:W-:Y:S01]  /*5250*/  UIADD3 UR17, UPT, UPT, UR13, 0x80, URZ ;  /* 0x000000800d117890 */ /* 0x000fe2000fffe0ff */
[----:B-1----:R-:W-:Y:S01]  /*5260*/  @!P4 IADD3 R3, P0, PT, R32, 0x580, RZ ;  /* 0x000005802003c810 */ /* 0x002fe20007f1e0ff */
[----:B------:R-:W-:Y:S01]  /*5270*/  VOTEU.ALL UP2, P4 ;  /* 0x0000000000ff7886 */ /* 0x000fe20002040000 */
[----:B------:R-:W-:Y:S01]  /*5280*/  UMOV UR22, 0x0 ;  /* 0x0000000000167882 */ /* 0x000fe20000000000 */
[----:B------:R-:W-:Y:S01]  /*5290*/  UPRMT UR15, UR37, 0x654, UR17 ;  /* 0x00000654250f7896 */ /* 0x000fe20008000011 */
[----:B------:R-:W-:Y:S01]  /*52a0*/  @!P4 R2UR UR9, R3 ;  /* 0x000000000309c2ca */ /* 0x000fe200000e0000 */
[----:B------:R-:W-:Y:S01]  /*52b0*/  @!P4 IMAD.X R0, RZ, RZ, R33, P0 ;  /* 0x000000ffff00c224 */ /* 0x000fe200000e0621 */
[----:B------:R-:W-:Y:S01]  /*52c0*/  UMOV UR23, 0x10000000 ;  /* 0x1000000000177882 */ /* 0x000fe20000000000 */
[----:B------:R-:W-:Y:S01]  /*52d0*/  UMOV UR19, UR27 ;  /* 0x0000001b00137c82 */ /* 0x000fe20008000000 */
[----:B------:R-:W-:Y:S01]  /*52e0*/  UMOV UR20, UR36 ;  /* 0x0000002400147c82 */ /* 0x000fe20008000000 */
[----:B------:R-:W-:Y:S01]  /*52f0*/  UMOV UR11, UR27 ;  /* 0x0000001b000b7c82 */ /* 0x000fe20008000000 */
[----:B------:R-:W-:Y:S01]  /*5300*/  @!P4 R2UR UR8, R0 ;  /* 0x000000000008c2ca */ /* 0x000fe200000e0000 */
[----:B------:R-:W-:Y:S01]  /*5310*/  UMOV UR12, UR36 ;  /* 0x00000024000c7c82 */ /* 0x000fe20008000000 */
[----:B------:R-:W-:Y:S01]  /*5320*/  VOTEU.ALL UP1, P4 ;  /* 0x0000000000ff7886 */ /* 0x000fe20002020000 */
[----:B------:R-:W-:Y:S01]  /*5330*/  @P3 R2UR UR36, R24 ;  /* 0x00000000182432ca */ /* 0x000fe200000e0000 */
[----:B------:R-:W-:Y:S01]  /*5340*/  IMAD.IADD R20, R8, 0x1, R58 ;  /* 0x0000000108147824 */ /* 0x000fe200078e023a */
[----:B------:R-:W-:Y:S01]  /*5350*/  ISETP.NE.AND P0, PT, R27, 0x2, PT ;  /* 0x000000021b00780c */ /* 0x000fe20003f05270 */
[----:B------:R-:W-:Y:S01]  /*5360*/  IMAD.IADD R21, R13, 0x1, R60 ;  /* 0x000000010d157824 */ /* 0x000fe200078e023c */
[----:B------:R-:W-:Y:S01]  /*5370*/  @!UP1 UIADD3 UR18, UPT, UPT, UR26, 0x10, URZ ;  /* 0x000000101a129890 */ /* 0x000fe2000fffe0ff */
[----:B------:R-:W-:Y:S01]  /*5380*/  IMAD.U32 R10, RZ, RZ, UR9 ;  /* 0x00000009ff0a7e24 */ /* 0x000fe2000f8e00ff */
[----:B------:R-:W-:Y:S01]  /*5390*/  @!UP1 UIADD3 UR10, UPT, UPT, UR26, 0x30, URZ ;  /* 0x000000301a0a9890 */ /* 0x000fe2000fffe0ff */
[----:B------:R-:W-:Y:S01]  /*53a0*/  SEL R0, RZ, 0x1, P0 ;  /* 0x00000001ff007807 */ /* 0x000fe20000000000 */
[----:B------:R-:W-:Y:S01]  /*53b0*/  UMOV UR9, UR17 ;  /* 0x0000001100097c82 */ /* 0x000fe20008000000 */
[----:B------:R-:W-:Y:S01]  /*53c0*/  SEL R27, R27, RZ, P0 ;  /* 0x000000ff1b1b7207 */ /* 0x000fe20000000000 */
[----:B------:R-:W-:Y:S01]  /*53d0*/  IMAD.U32 R11, RZ, RZ, UR8 ;  /* 0x00000008ff0b7e24 */ /* 0x000fe2000f8e00ff */
[----:B------:R-:W-:Y:S01]  /*53e0*/  @!P4 R2UR UR24, R10 ;  /* 0x000000000a18c2ca */ /* 0x000fe200000e0000 */
[----:B------:R-:W-:Y:S01]  /*53f0*/  @!UP1 ULEA UR8, UR14, UR6, 0xc ;  /* 0x000000060e089291 */ /* 0x000fe2000f8e60ff */
[----:B------:R-:W-:Y:S02]  /*5400*/  LOP3.LUT R25, R25, R0, RZ, 0x3c, !PT ;  /* 0x0000000019197212 */ /* 0x000fe400078e3cff */
[----:B------:R-:W-:Y:S01]  /*5410*/  @!P4 R2UR UR25, R11 ;  /* 0x000000000b19c2ca */ /* 0x000fe200000e0000 */
[----:B------:R-:W-:Y:S02]  /*5420*/  @!UP1 UIADD3 UR16, UPT, UPT, UR8, 0x200, URZ ;  /* 0x0000020008109890 */ /* 0x000fe4000fffe0ff */
[----:B------:R-:W-:Y:S01]  /*5430*/  @!UP1 UIADD3 UR8, UPT, UPT, UR8, 0xa00, URZ ;  /* 0x00000a0008089890 */ /* 0x000fe2000fffe0ff */
[----:B------:R-:W-:Y:S09]  /*5440*/  VOTEU.ALL UP1, P4 ;  /* 0x0000000000ff7886 */ /* 0x000ff20002020000 */
[----:B------:R2:W-:Y:S01]  /*5450*/  @!UP2 UTMALDG.3D [UR16], [UR24], desc[UR22] ;  /* 0x000016101800a5b4 */ /* 0x0005e20008011000 */
[----:B------:R2:W-:Y:S01]  /*5460*/  @!UP1 UTMALDG.3D [UR8], [UR24], desc[UR22] ;  /* 0x00001608180095b4 */ /* 0x0005e20008011000 */
[----:B------:R2:W-:Y:S01]  /*5470*/  @!P4 SYNCS.ARRIVE.TRANS64.RED.A0TR RZ, [UR13+0x80], R23 ;  /* 0x00008017ffffc9a7 */ /* 0x0005e2000830040d */
[----:B------:R-:W-:Y:S04]  /*5480*/  UIADD3 UR13, UPT, UPT, UR14, 0x1, URZ ;  /* 0x000000010e0d7890 */ /* 0x000fe8000fffe0ff */
[----:B------:R-:W-:Y:S04]  /*5490*/  UISETP.NE.AND UP1, UPT, UR13, 0x3, UPT ;  /* 0x000000030d00788c */ /* 0x000fe8000bf25270 */
[----:B------:R-:W-:Y:S02]  /*54a0*/  USEL UR14, URZ, 0x1, UP1 ;  /* 0x00000001ff0e7887 */ /* 0x000fe40008800000 */
[----:B------:R-:W-:Y:S02]  /*54b0*/  USEL UR13, UR13, URZ, UP1 ;  /* 0x000000ff0d0d7287 */ /* 0x000fe40008800000 */
[----:B------:R-:W-:Y:S02]  /*54c0*/  UPLOP3.LUT UP1, UPT, UPT, UPT, UPT, 0x80, 0x8 ;  /* 0x000000000008789c */ /* 0x000fe40003f2f070 */
[----:B------:R-:W-:Y:S01]  /*54d0*/  LOP3.LUT R34, R34, UR14, RZ, 0x3c, !PT ;  /* 0x0000000e22227c12 */ /* 0x000fe2000f8e3cff */
[----:B------:R-:W-:Y:S01]  /*54e0*/  SYNCS.ARRIVE.TRANS64.RED.A1T0 RZ, [UR15], RZ ;  /* 0x000000ffffff79a7 */ /* 0x000fe2000810040f */
[----:B------:R-:W-:Y:S07]  /*54f0*/  @P3 BRA `(.L_x_98) ;  /* 0xfffffff000e43947 */ /* 0x000fee000383ffff */
[----:B------:R-:W-:Y:S01]  /*5500*/  UIADD3 UR6, UPT, UPT, UR6, 0x98, URZ ;  /* 0x0000009806067890 */ /* 0x000fe2000fffe0ff */
[----:B------:R-:W-:-:S03]  /*5510*/  SHF.L.U32 R3, R34, 0x1f, RZ ;  /* 0x0000001f22037819 */ /* 0x000fc600000006ff */
[----:B------:R-:W-:-:S09]  /*5520*/  ULEA UR4, UR13, UR6, 0x3 ;  /* 0x000000060d047291 */ /* 0x000fd2000f8e18ff */
[----:B------:R-:W1:Y:S02]  /*5530*/  SYNCS.PHASECHK.TRANS64.TRYWAIT P0, [UR4], R3 ;  /* 0x00000003ff0075a7 */ /* 0x000e640008001104 */
[----:B-1----:R-:W-:Y:S05]  /*5540*/  @!P0 BRA `(.L_x_99) ;  /* 0x0000003000508947 */ /* 0x002fea0003800000 */
.L_x_182:
        /* <DEDUP_REMOVED lines=9> */
.L_x_184:
[----:B------:R-:W-:-:S04]  /*55e0*/  UIADD3 UR5, UPT, UPT, UR5, 0x1, URZ ;  /* 0x0000000105057890 */ /* 0x000fc8000fffe0ff */
[----:B------:R-:W-:-:S04]  /*55f0*/  UISETP.NE.AND UP0, UPT, UR5, 0x3, UPT ;  /* 0x000000030500788c */ /* 0x000fc8000bf05270 */
[----:B------:R-:W-:Y:S02]  /*5600*/  USEL UR4, URZ, 0x1, UP0 ;  /* 0x00000001ff047887 */ /* 0x000fe40008000000 */
[----:B------:R-:W-:-:S04]  /*5610*/  USEL UR5, UR5, URZ, UP0 ;  /* 0x000000ff05057287 */ /* 0x000fc80008000000 */
[----:B------:R-:W-:Y:S01]  /*5620*/  ULEA UR5, UR5, UR6, 0x3 ;  /* 0x0000000605057291 */ /* 0x000fe2000f8e18ff */
[----:B-1----:R-:W-:-:S04]  /*5630*/  LOP3.LUT R3, R34, UR4, RZ, 0x3c, !PT ;  /* 0x0000000422037c12 */ /* 0x002fc8000f8e3cff */
[----:B------:R-:W-:Y:S01]  /*5640*/  SHF.L.U32 R3, R3, 0x1f, RZ ;  /* 0x0000001f03037819 */ /* 0x000fe200000006ff */
[----:B------:R-:W-:-:S07]  /*5650*/  IMAD.U32 R0, RZ, RZ, UR5 ;  /* 0x00000005ff007e24 */ /* 0x000fce000f8e00ff */
.L_x_101:
[----:B-1----:R1:W4:Y:S02]  /*5660*/  SYNCS.PHASECHK.TRANS64.TRYWAIT P0, [R0+URZ], R3 ;  /* 0x00000003000075a7 */ /* 0x00232400080011ff */
[----:B----4-:R-:W-:Y:S05]  /*5670*/  @!P0 NANOSLEEP.SYNCS 0x989680 ;  /* 0x009896800000895d */ /* 0x010fea0003900000 */
[----:B------:R-:W4:Y:S02]  /*5680*/  @!P0 SYNCS.PHASECHK.TRANS64 P0, [R0+URZ], R3 ;  /* 0x00000003000085a7 */ /* 0x000f2400080010ff */
[----:B--2-4-:R-:W-:Y:S05]  /*5690*/  @P0 EXIT ;  /* 0x000000000000094d */ /* 0x014fea0003800000 */
[----:B------:R-:W-:Y:S05]  /*56a0*/  BRA `(.L_x_101) ;  /* 0xfffffffc00ec7947 */ /* 0x000fea000383ffff */
.L_x_89:
[----:B------:R-:W-:-:S06]  /*56b0*/  UISETP.GE.AND UP1, UPT, UR10, 0x4, UPT ;  /* 0x000000040a00788c */ /* 0x000fcc000bf26270 */
[----:B------:R-:W-:-:S13]  /*56c0*/  PLOP3.LUT P0, PT, PT, PT, UP1, 0x80, 0x8 ;  /* 0x000000000008781c */ /* 0x000fda0003f0f018 */
[----:B------:R-:W-:Y:S05]  /*56d0*/  @!P0 EXIT ;  /* 0x000000000000894d */ /* 0x000fea0003800000 */
[----:B------:R-:W-:Y:S01]  /*56e0*/  BAR.SYNC.DEFER_BLOCKING 0x6, 0xa0 ;  /* 0x0182800000007b1d */ /* 0x000fe20000010000 */
[----:B------:R-:W-:Y:S01]  /*56f0*/  IMAD.SHL.U32 R4, R70, 0x200000, RZ ;  /* 0x0020000046047824 */ /* 0x000fe200078e00ff */
[----:B------:R-:W-:Y:S01]  /*5700*/  CS2R R72, SRZ ;  /* 0x0000000000487805 */ /* 0x000fe2000001ff00 */
[C---:B------:R-:W-:Y:S02]  /*5710*/  IMAD.SHL.U32 R69, R74.reuse, 0x10, RZ ;  /* 0x000000104a457824 */ /* 0x040fe400078e00ff */
[----:B------:R-:W-:Y:S01]  /*5720*/  IMAD.U32 R33, R74, 0x10000, RZ ;  /* 0x000100004a217824 */ /* 0x000fe200078e00ff */
[----:B------:R-:W-:Y:S02]  /*5730*/  UMOV UR48, 0x400 ;  /* 0x0000040000307882 */ /* 0x000fe40000000000 */
[----:B------:R-:W1:Y:S01]  /*5740*/  LDC R63, c[0x0][0x370] ;  /* 0x0000dc00ff3f7b82 */ /* 0x000e620000000800 */
[----:B------:R-:W-:Y:S01]  /*5750*/  ULEA UR48, UR37, UR48, 0x18 ;  /* 0x0000003025307291 */ /* 0x000fe2000f8ec0ff */
[----:B------:R-:W-:Y:S01]  /*5760*/  LOP3.LUT R4, R4, 0x200000, RZ, 0xc0, !PT ;  /* 0x0020000004047812 */ /* 0x000fe200078ec0ff */
[----:B------:R-:W-:Y:S01]  /*5770*/  IMAD.SHL.U32 R68, R74, 0x2, RZ ;  /* 0x000000024a447824 */ /* 0x000fe200078e00ff */
[C---:B------:R-:W-:Y:S01]  /*5780*/  LOP3.LUT R5, R69.reuse, 0x40, RZ, 0xc0, !PT ;  /* 0x0000004045057812 */ /* 0x040fe200078ec0ff */
[----:B------:R-:W-:Y:S01]  /*5790*/  IMAD.SHL.U32 R3, R70, 0x200, RZ ;  /* 0x0000020046037824 */ /* 0x000fe200078e00ff */
[----:B------:R-:W-:Y:S01]  /*57a0*/  LOP3.LUT R2, R69, 0x5b0, RZ, 0xc0, !PT ;  /* 0x000005b045027812 */ /* 0x000fe200078ec0ff */
[----:B------:R-:W-:Y:S01]  /*57b0*/  IMAD.MOV.U32 R30, RZ, RZ, RZ ;  /* 0x000000ffff1e7224 */ /* 0x000fe200078e00ff */
[----:B------:R-:W2:Y:S01]  /*57c0*/  LDC R28, c[0x0][0xb0c] ;  /* 0x0002c300ff1c7b82 */ /* 0x000ea20000000800 */
[----:B------:R-:W-:Y:S01]  /*57d0*/  LOP3.LUT R33, R4, 0x400000, R33, 0xf8, !PT ;  /* 0x0040000004217812 */ /* 0x000fe200078ef821 */
[----:B------:R-:W-:Y:S01]  /*57e0*/  IMAD.MOV.U32 R78, RZ, RZ, RZ ;  /* 0x000000ffff4e7224 */ /* 0x000fe200078e00ff */
[----:B------:R-:W-:Y:S01]  /*57f0*/  LOP3.LUT R68, R5, 0x8, R68, 0xf8, !PT ;  /* 0x0000000805447812 */ /* 0x000fe200078ef844 */
[----:B------:R-:W3:Y:S01]  /*5800*/  LDCU.64 UR54, c[0x0][0x348] ;  /* 0x00006900ff3677ac */ /* 0x000ee20008000a00 */
[----:B------:R-:W-:-:S02]  /*5810*/  LOP3.LUT R3, R2, 0x200, R3, 0xf8, !PT ;  /* 0x0000020002037812 */ /* 0x000fc400078ef803 */
[----:B------:R-:W-:Y:S01]  /*5820*/  LOP3.LUT P0, RZ, R69, 0x40, RZ, 0xc0, !PT ;  /* 0x0000004045ff7812 */ /* 0x000fe2000780c0ff */
[----:B------:R-:W4:Y:S01]  /*5830*/  LDC R61, c[0x0][0xb20] ;  /* 0x0002c800ff3d7b82 */ /* 0x000f220000000800 */
[----:B------:R-:W3:Y:S01]  /*5840*/  LDS R0, [UR48+0x170] ;  /* 0x00017030ff007984 */ /* 0x000ee20008000800 */
[----:B------:R-:W-:Y:S01]  /*5850*/  LOP3.LUT R68, R3, R68, RZ, 0xfc, !PT ;  /* 0x0000004403447212 */ /* 0x000fe200078efcff */
[----:B------:R-:W1:Y:S01]  /*5860*/  LDCU.64 UR38, c[0x0][0x888] ;  /* 0x00011100ff2677ac */ /* 0x000e620008000a00 */
[----:B------:R-:W-:Y:S01]  /*5870*/  LOP3.LUT R74, R74, 0x60, RZ, 0xc0, !PT ;  /* 0x000000604a4a7812 */ /* 0x000fe200078ec0ff */
[----:B------:R-:W1:Y:S03]  /*5880*/  LDCU.64 UR44, c[0x0][0x890] ;  /* 0x00011200ff2c77ac */ /* 0x000e660008000a00 */
[----:B------:R-:W1:Y:S01]  /*5890*/  LDC R27, c[0x0][0xb30] ;  /* 0x0002cc00ff1b7b82 */ /* 0x000e620000000800 */
[----:B------:R-:W-:Y:S01]  /*58a0*/  UMOV UR51, 0x1 ;  /* 0x0000000100337882 */ /* 0x000fe20000000000 */
[----:B------:R-:W-:Y:S01]  /*58b0*/  UIADD3 UR52, UPT, UPT, UR48, 0x200, URZ ;  /* 0x0000020030347890 */ /* 0x000fe2000fffe0ff */
[----:B------:R-:W-:Y:S01]  /*58c0*/  UMOV UR56, URZ ;  /* 0x000000ff00387c82 */ /* 0x000fe20008000000 */
[----:B------:R-:W-:-:S04]  /*58d0*/  UMOV UR50, URZ ;  /* 0x000000ff00327c82 */ /* 0x000fc80008000000 */
[----:B------:R-:W1:Y:S01]  /*58e0*/  LDC.64 R56, c[0x0][0xb10] ;  /* 0x0002c400ff387b82 */ /* 0x000e620000000a00 */
[----:B------:R-:W-:-:S07]  /*58f0*/  UMOV UR49, URZ ;  /* 0x000000ff00317c82 */ /* 0x000fce0008000000 */
[----:B------:R-:W1:Y:S08]  /*5900*/  LDC.64 R24, c[0x0][0xb18] ;  /* 0x0002c600ff187b82 */ /* 0x000e700000000a00 */
[----:B------:R-:W1:Y:S08]  /*5910*/  LDC.64 R22, c[0x0][0xb28] ;  /* 0x0002ca00ff167b82 */ /* 0x000e700000000a00 */
[----:B------:R-:W1:Y:S01]  /*5920*/  LDC.64 R54, c[0x0][0x8b0] ;  /* 0x00022c00ff367b82 */ /* 0x000e620000000a00 */
[----:B---3--:R-:W-:Y:S01]  /*5930*/  IMAD.IADD R33, R0, 0x1, R33 ;  /* 0x0000000100217824 */ /* 0x008fe200078e0221 */
[----:B------:R-:W-:-:S06]  /*5940*/  P2R R0, PR, RZ, 0x1 ;  /* 0x00000001ff007803 */ /* 0x000fcc0000000000 */
[----:B------:R-:W3:Y:S08]  /*5950*/  LDC.64 R52, c[0x0][0x8a8] ;  /* 0x00022a00ff347b82 */ /* 0x000ef00000000a00 */
[----:B--2-4-:R-:W1:Y:S02]  /*5960*/  LDC R62, c[0x0][0x374] ;  /* 0x0000dd00ff3e7b82 */ /* 0x014e640000000800 */
.L_x_132:
[----:B------:R-:W-:Y:S02]  /*5970*/  LEA R0, R78, UR48, 0x3 ;  /* 0x000000304e007c11 */ /* 0x000fe4000f8e18ff */
[----:B------:R-:W-:Y:S02]  /*5980*/  SHF.L.U32 R3, R72, 0x1f, RZ ;  /* 0x0000001f48037819 */ /* 0x000fe400000006ff */
[----:B------:R-:W-:Y:S02]  /*5990*/  LEA R16, R78, UR48, 0x4 ;  /* 0x000000304e107c11 */ /* 0x000fe4000f8e20ff */
[----:B------:R-:W2:Y:S02]  /*59a0*/  SYNCS.PHASECHK.TRANS64.TRYWAIT P0, [R0+URZ+0xc0], R3 ;  /* 0x0000c003000075a7 */ /* 0x000ea400080011ff */
[----:B-12---:R-:W-:Y:S05]  /*59b0*/  @!P0 BRA `(.L_x_102) ;  /* 0x0000002c00648947 */ /* 0x006fea0003800000 */
.L_x_185:
[----:B------:R-:W4:Y:S01]  /*59c0*/  LDC.64 R12, c[0x0][0xb10] ;  /* 0x0002c400ff0c7b82 */ /* 0x000f220000000a00 */
[----:B------:R-:W3:Y:S01]  /*59d0*/  LDS.128 R16, [R16+0x150] ;  /* 0x0001500010107984 */ /* 0x000ee20000000c00 */
[----:B-1----:R-:W-:Y:S01]  /*59e0*/  ISETP.NE.AND P1, PT, R27, 0x1, PT ;  /* 0x000000011b00780c */ /* 0x002fe20003f25270 */
[----:B--2---:R-:W-:Y:S01]  /*59f0*/  VIADD R0, R0, 0xd0 ;  /* 0x000000d000007836 */ /* 0x004fe20000000000 */
[----:B------:R-:W-:Y:S04]  /*5a00*/  ISETP.GE.AND P0, PT, R26, 0x1, PT ;  /* 0x000000011a00780c */ /* 0x000fe80003f06270 */
[----:B------:R-:W1:Y:S01]  /*5a10*/  LDC.64 R10, c[0x0][0xb18] ;  /* 0x0002c600ff0a7b82 */ /* 0x000e620000000a00 */
[----:B------:R-:W-:Y:S01]  /*5a20*/  PRMT R0, RZ, 0x654, R0 ;  /* 0x00000654ff007816 */ /* 0x000fe20000000000 */
[----:B------:R-:W-:Y:S01]  /*5a30*/  @!PT LDS RZ, [RZ] ;  /* 0x00000000fffff984 */ /* 0x000fe20000000800 */
[----:B------:R-:W-:Y:S01]  /*5a40*/  @!PT LDS RZ, [RZ] ;  /* 0x00000000fffff984 */ /* 0x000fe20000000800 */
[----:B------:R-:W-:Y:S01]  /*5a50*/  @!PT LDS RZ, [RZ] ;  /* 0x00000000fffff984 */ /* 0x000fe20000000800 */
[----:B------:R-:W-:Y:S01]  /*5a60*/  @!PT LDS RZ, [RZ] ;  /* 0x00000000fffff984 */ /* 0x000fe20000000800 */
[----:B------:R2:W-:Y:S06]  /*5a70*/  MEMBAR.ALL.CTA ;  /* 0x0000000000007992 */ /* 0x0005ec0000008000 */
[----:B--2---:R-:W2:Y:S01]  /*5a80*/  FENCE.VIEW.ASYNC.S ;  /* 0x00000000000073c6 */ /* 0x004ea20000000000 */
[----:B------:R-:W1:Y:S08]  /*5a90*/  @!P1 LDC R14, c[0x0][0xb20] ;  /* 0x0002c800ff0e9b82 */ /* 0x000e700000000800 */
[----:B------:R-:W1:Y:S01]  /*5aa0*/  @!P1 LDC R9, c[0x0][0xb0c] ;  /* 0x0002c300ff099b82 */ /* 0x000e620000000800 */
[----:B--2---:R2:W-:Y:S01]  /*5ab0*/  SYNCS.ARRIVE.TRANS64.RED.A1T0 RZ, [R0+URZ], RZ ;  /* 0x000000ff00ff79a7 */ /* 0x0045e200081004ff */
[----:B---3--:R-:W-:Y:S04]  /*5ac0*/  LOP3.LUT P4, RZ, R18, 0x1, RZ, 0xc0, !PT ;  /* 0x0000000112ff7812 */ /* 0x008fe8000788c0ff */
[----:B------:R-:W-:Y:S09]  /*5ad0*/  P2R R75, PR, RZ, 0x10 ;  /* 0x00000010ff4b7803 */ /* 0x000ff20000000000 */
[----:B------:R-:W-:Y:S02]  /*5ae0*/  @P4 MOV R31, R16 ;  /* 0x00000010001f4202 */ /* 0x000fe40000000f00 */
[----:B------:R-:W-:Y:S01]  /*5af0*/  @P4 LOP3.LUT R29, R17, 0xffff, RZ, 0xc0, !PT ;  /* 0x0000ffff111d4812 */ /* 0x000fe200078ec0ff */
[----:B--2-4-:R-:W-:Y:S06]  /*5b00*/  @!P0 BRA `(.L_x_103) ;  /* 0x0000000000a48947 */ /* 0x014fec0003800000 */
[----:B------:R-:W-:Y:S01]  /*5b10*/  IMAD.HI.U32 R36, R62, R25, RZ ;  /* 0x000000193e247227 */ /* 0x000fe200078e00ff */
[----:B------:R-:W-:Y:S02]  /*5b20*/  ISETP.NE.AND P0, PT, R24, 0x1, PT ;  /* 0x000000011800780c */ /* 0x000fe40003f05270 */
[----:B------:R-:W-:Y:S01]  /*5b30*/  ISETP.NE.AND P2, PT, R26, 0x1, PT ;  /* 0x000000011a00780c */ /* 0x000fe20003f45270 */
[-C--:B------:R-:W-:Y:S01]  /*5b40*/  IMAD.HI.U32 R34, R63, R56.reuse, RZ ;  /* 0x000000383f227227 */ /* 0x080fe200078e00ff */
[----:B------:R-:W-:Y:S02]  /*5b50*/  SHF.R.U32.HI R37, RZ, R61, R36 ;  /* 0x0000003dff257219 */ /* 0x000fe40000011624 */
[----:B------:R-:W-:Y:S01]  /*5b60*/  ISETP.NE.AND P3, PT, R28, 0x1, PT ;  /* 0x000000011c00780c */ /* 0x000fe20003f65270 */
[----:B------:R-:W-:Y:S01]  /*5b70*/  IMAD.HI.U32 R40, R29, R25, RZ ;  /* 0x000000191d287227 */ /* 0x000fe200078e00ff */
[----:B------:R-:W-:Y:S02]  /*5b80*/  SHF.R.U32.HI R34, RZ, R57, R34 ;  /* 0x00000039ff227219 */ /* 0x000fe40000011622 */
[----:B------:R-:W-:Y:S01]  /*5b90*/  SEL R3, R62, R37, !P0 ;  /* 0x000000253e037207 */ /* 0x000fe20004000000 */
[----:B------:R-:W-:Y:S01]  /*5ba0*/  IMAD.HI.U32 R38, R31, R56, RZ ;  /* 0x000000381f267227 */ /* 0x000fe200078e00ff */
[----:B------:R-:W-:Y:S03]  /*5bb0*/  SEL R7, R63, R34, !P3 ;  /* 0x000000223f077207 */ /* 0x000fe60005800000 */
[-C--:B------:R-:W-:Y:S01]  /*5bc0*/  IMAD.HI.U32 R34, R3, R22.reuse, RZ ;  /* 0x0000001603227227 */ /* 0x080fe200078e00ff */
[----:B------:R-:W-:Y:S03]  /*5bd0*/  SHF.R.U32.HI R38, RZ, R57, R38 ;  /* 0x00000039ff267219 */ /* 0x000fe60000011626 */
[----:B------:R-:W-:Y:S01]  /*5be0*/  IMAD.HI.U32 R36, R7, R22, RZ ;  /* 0x0000001607247227 */ /* 0x000fe200078e00ff */
[----:B------:R-:W-:Y:S02]  /*5bf0*/  @P2 SHF.R.U32.HI R3, RZ, R23, R34 ;  /* 0x00000017ff032219 */ /* 0x000fe40000011622 */
[----:B------:R-:W-:Y:S02]  /*5c00*/  SHF.R.U32.HI R34, RZ, R61, R40 ;  /* 0x0000003dff227219 */ /* 0x000fe40000011628 */
[----:B------:R-:W-:Y:S01]  /*5c10*/  @P2 SHF.R.U32.HI R7, RZ, R23, R36 ;  /* 0x00000017ff072219 */ /* 0x000fe20000011624 */
[C---:B------:R-:W-:Y:S01]  /*5c20*/  IMAD R2, R26.reuse, R3, RZ ;  /* 0x000000031a027224 */ /* 0x040fe200078e02ff */
[----:B------:R-:W-:Y:S02]  /*5c30*/  SEL R5, R29, R34, !P0 ;  /* 0x000000221d057207 */ /* 0x000fe40004000000 */
[----:B------:R-:W-:Y:S01]  /*5c40*/  SEL R3, R31, R38, !P3 ;  /* 0x000000261f037207 */ /* 0x000fe20005800000 */
[----:B------:R-:W-:Y:S01]  /*5c50*/  IMAD R4, R26, R7, RZ ;  /* 0x000000071a047224 */ /* 0x000fe200078e02ff */
[C---:B------:R-:W-:Y:S01]  /*5c60*/  ISETP.GE.AND P0, PT, R5.reuse, R2, PT ;  /* 0x000000020500720c */ /* 0x040fe20003f06270 */
[----:B------:R-:W-:Y:S03]  /*5c70*/  IMAD.HI.U32 R6, R5, R22, RZ ;  /* 0x0000001605067227 */ /* 0x000fe600078e00ff */
[----:B------:R-:W-:Y:S01]  /*5c80*/  ISETP.GE.OR P0, PT, R3, R4, P0 ;  /* 0x000000040300720c */ /* 0x000fe20000706670 */
[----:B------:R-:W-:Y:S01]  /*5c90*/  IMAD.MOV R4, RZ, RZ, -R3 ;  /* 0x000000ffff047224 */ /* 0x000fe200078e0a03 */
[-C--:B------:R-:W-:Y:S03]  /*5ca0*/  SHF.R.U32.HI R6, RZ, R23.reuse, R6 ;  /* 0x00000017ff067219 */ /* 0x080fe60000011606 */
[----:B------:R-:W-:Y:S01]  /*5cb0*/  IMAD R31, R28, R4, R31 ;  /* 0x000000041c1f7224 */ /* 0x000fe200078e021f */
[----:B------:R-:W-:Y:S05]  /*5cc0*/  SEL R15, R5, R6, !P2 ;  /* 0x00000006050f7207 */ /* 0x000fea0005000000 */
[----:B------:R-:W-:Y:S02]  /*5cd0*/  IMAD.MOV R6, RZ, RZ, -R15 ;  /* 0x000000ffff067224 */ /* 0x000fe400078e0a0f */
[C---:B------:R-:W-:Y:S04]  /*5ce0*/  @!P0 IMAD.HI.U32 R2, R3.reuse, R22, RZ ;  /* 0x0000001603028227 */ /* 0x040fe800078e00ff */
[----:B------:R-:W-:Y:S01]  /*5cf0*/  IMAD R6, R26, R6, R5 ;  /* 0x000000061a067224 */ /* 0x000fe200078e0205 */
[----:B------:R-:W-:Y:S04]  /*5d00*/  @!P0 SHF.R.U32.HI R2, RZ, R23, R2 ;  /* 0x00000017ff028219 */ /* 0x000fe80000011602 */
[----:B------:R-:W-:Y:S02]  /*5d10*/  @!P0 SEL R0, R3, R2, !P2 ;  /* 0x0000000203008207 */ /* 0x000fe40005000000 */
[----:B------:R-:W-:Y:S02]  /*5d20*/  IADD3 R2, PT, PT, -R5, RZ, RZ ;  /* 0x000000ff05027210 */ /* 0x000fe40007ffe1ff */
[----:B------:R-:W-:Y:S01]  /*5d30*/  @!P0 IADD3 R8, PT, PT, R15, -R0, RZ ;  /* 0x800000000f088210 */ /* 0x000fe20007ffe0ff */
[----:B------:R-:W-:Y:S02]  /*5d40*/  @!P0 IMAD R0, R7, R6, R0 ;  /* 0x0000000607008224 */ /* 0x000fe400078e0200 */
[----:B------:R-:W-:Y:S02]  /*5d50*/  IMAD R29, R24, R2, R29 ;  /* 0x00000002181d7224 */ /* 0x000fe400078e021d */
[----:B------:R-:W-:Y:S02]  /*5d60*/  @!P0 IMAD R5, R8, R26, R3 ;  /* 0x0000001a08058224 */ /* 0x000fe400078e0203 */
[----:B------:R-:W-:Y:S04]  /*5d70*/  @!P0 IMAD.MOV.U32 R3, RZ, RZ, R0 ;  /* 0x000000ffff038224 */ /* 0x000fe800078e0000 */
[----:B------:R-:W-:Y:S02]  /*5d80*/  IMAD R31, R3, R28, R31 ;  /* 0x0000001c031f7224 */ /* 0x000fe400078e021f */
[----:B------:R-:W-:Y:S07]  /*5d90*/  IMAD R29, R5, R24, R29 ;  /* 0x00000018051d7224 */ /* 0x000fee00078e021d */
.L_x_103:
[----:B-1----:R-:W-:Y:S01]  /*5da0*/  @!P1 ISETP.NE.AND P0, PT, R10, 0x1, PT ;  /* 0x000000010a00980c */ /* 0x002fe20003f05270 */
[----:B------:R-:W-:Y:S01]  /*5db0*/  @!P1 IMAD.HI.U32 R0, R31, R12, RZ ;  /* 0x0000000c1f009227 */ /* 0x000fe200078e00ff */
[----:B------:R-:W-:Y:S01]  /*5dc0*/  @!P1 ISETP.NE.AND P2, PT, R9, 0x1, PT ;  /* 0x000000010900980c */ /* 0x000fe20003f45270 */
[----:B------:R-:W-:Y:S01]  /*5dd0*/  ULOP3.LUT UP0, URZ, UR52, 0x90, URZ, 0xc0, !UPT ;  /* 0x0000009034ff7892 */ /* 0x000fe2000f80c0ff */
[----:B------:R-:W-:Y:S01]  /*5de0*/  R2UR UR42, R21 ;  /* 0x00000000152a72ca */ /* 0x000fe200000e0000 */
[----:B------:R-:W-:Y:S01]  /*5df0*/  @!P1 IMAD.HI.U32 R3, R29, R11, RZ ;  /* 0x0000000b1d039227 */ /* 0x000fe200078e00ff */
[----:B------:R-:W-:Y:S02]  /*5e00*/  @!P1 SHF.R.U32.HI R0, RZ, R13, R0 ;  /* 0x0000000dff009219 */ /* 0x000fe40000011600 */
[----:B------:R-:W-:Y:S01]  /*5e10*/  R2UR UR41, R20 ;  /* 0x00000000142972ca */ /* 0x000fe200000e0000 */
[----:B------:R-:W-:Y:S01]  /*5e20*/  VIADD R78, R78, 0x1 ;  /* 0x000000014e4e7836 */ /* 0x000fe20000000000 */
[----:B------:R-:W-:Y:S02]  /*5e30*/  @!P1 SHF.R.U32.HI R2, RZ, R14, R3 ;  /* 0x0000000eff029219 */ /* 0x000fe40000011603 */
[----:B------:R-:W-:Y:S02]  /*5e40*/  @!P1 SEL R3, R31, R0, !P2 ;  /* 0x000000001f039207 */ /* 0x000fe40005000000 */
[----:B------:R-:W-:Y:S02]  /*5e50*/  @!P1 SEL R2, R29, R2, !P0 ;  /* 0x000000021d029207 */ /* 0x000fe40004000000 */
[----:B------:R-:W-:Y:S01]  /*5e60*/  @P4 SHF.R.U32.HI R71, RZ, 0x10, R17 ;  /* 0x00000010ff474819 */ /* 0x000fe20000011611 */
[----:B------:R-:W-:Y:S02]  /*5e70*/  USHF.L.U32 UR42, UR42, 0x6, URZ ;  /* 0x000000062a2a7899 */ /* 0x000fe400080006ff */
[----:B------:R-:W-:Y:S02]  /*5e80*/  @!P1 IMAD.IADD R0, R2, 0x1, -R3 ;  /* 0x0000000102009824 */ /* 0x000fe400078e0a03 */
[----:B------:R-:W-:Y:S01]  /*5e90*/  @!P1 IMAD.IADD R2, R3, 0x1, -R2 ;  /* 0x0000000103029824 */ /* 0x000fe200078e0a02 */
[----:B------:R-:W-:Y:S01]  /*5ea0*/  USHF.L.U32 UR41, UR41, 0x6, URZ ;  /* 0x0000000629297899 */ /* 0x000fe200080006ff */
[----:B------:R-:W-:Y:S02]  /*5eb0*/  @!P1 IMAD R31, R0, R9, R31 ;  /* 0x00000009001f9224 */ /* 0x000fe400078e021f */
[----:B------:R-:W-:Y:S01]  /*5ec0*/  @!P1 IMAD R29, R2, R10, R29 ;  /* 0x0000000a021d9224 */ /* 0x000fe200078e021d */
[----:B------:R-:W-:Y:S08]  /*5ed0*/  BRA.U !UP0, `(.L_x_104) ;  /* 0x00000001087c7547 */ /* 0x000ff0000b800000 */
[----:B------:R-:W1:Y:S01]  /*5ee0*/  LDCU.64 UR8, c[0x4][0x80] ;  /* 0x01001000ff0877ac */ /* 0x000e620008000a00 */
[----:B------:R-:W-:Y:S01]  /*5ef0*/  MOV R2, 0x0 ;  /* 0x0000000000027802 */ /* 0x000fe20000000f00 */
[----:B------:R-:W-:Y:S02]  /*5f00*/  HFMA2 R12, -RZ, RZ, 0, 5.9604644775390625e-08 ;  /* 0x00000001ff0c7431 */ /* 0x000fe400000001ff */
[----:B------:R-:W-:Y:S01]  /*5f10*/  IMAD.MOV.U32 R8, RZ, RZ, 0x70 ;  /* 0x00000070ff087424 */ /* 0x000fe200078e00ff */
[----:B------:R2:W3:Y:S01]  /*5f20*/  LDC.64 R14, c[0x4][R2] ;  /* 0x01000000020e7b82 */ /* 0x0004e20000000a00 */
[----:B------:R-:W4:Y:S01]  /*5f30*/  LDCU.64 UR6, c[0x4][0x88] ;  /* 0x01001100ff0677ac */ /* 0x000f220008000a00 */
[----:B------:R-:W-:Y:S01]  /*5f40*/  IMAD.MOV.U32 R13, RZ, RZ, RZ ;  /* 0x000000ffff0d7224 */ /* 0x000fe200078e00ff */
[----:B------:R-:W2:Y:S01]  /*5f50*/  LDCU.64 UR4, c[0x4][0x8] ;  /* 0x01000100ff0477ac */ /* 0x000ea20008000a00 */
[----:B-1----:R-:W-:Y:S01]  /*5f60*/  MOV R5, UR9 ;  /* 0x0000000900057c02 */ /* 0x002fe20008000f00 */
[----:B------:R-:W-:Y:S01]  /*5f70*/  IMAD.U32 R4, RZ, RZ, UR8 ;  /* 0x00000008ff047e24 */ /* 0x000fe2000f8e00ff */
[----:B----4-:R-:W-:Y:S01]  /*5f80*/  MOV R7, UR7 ;  /* 0x0000000700077c02 */ /* 0x010fe20008000f00 */
[----:B------:R-:W-:Y:S01]  /*5f90*/  IMAD.U32 R6, RZ, RZ, UR6 ;  /* 0x00000006ff067e24 */ /* 0x000fe2000f8e00ff */
[----:B--2---:R-:W-:Y:S01]  /*5fa0*/  MOV R11, UR5 ;  /* 0x00000005000b7c02 */ /* 0x004fe20008000f00 */
[----:B------:R-:W-:Y:S02]  /*5fb0*/  IMAD.U32 R10, RZ, RZ, UR4 ;  /* 0x00000004ff0a7e24 */ /* 0x000fe4000f8e00ff */
[----:B------:R-:W-:Y:S07]  /*5fc0*/  LEPC R20, `(.L_x_105) ;  /* 0x000000001014794e */ /* 0x000fee0000000000 */
[----:B---3-5:R-:W-:Y:S05]  /*5fd0*/  CALL.ABS.NOINC R14 ;  /* 0x000000000e007343 */ /* 0x028fea0003c00000 */
.L_x_105:
[----:B------:R-:W1:Y:S01]  /*5fe0*/  LDCU.64 UR8, c[0x4][0x80] ;  /* 0x01001000ff0877ac */ /* 0x000e620008000a00 */
[----:B------:R-:W2:Y:S01]  /*5ff0*/  LDC.64 R2, c[0x4][R2] ;  /* 0x0100000002027b82 */ /* 0x000ea20000000a00 */
[----:B------:R-:W-:Y:S02]  /*6000*/  HFMA2 R12, -RZ, RZ, 0, 5.9604644775390625e-08 ;  /* 0x00000001ff0c7431 */ /* 0x000fe400000001ff */
[----:B------:R-:W-:Y:S02]  /*6010*/  IMAD.MOV.U32 R8, RZ, RZ, 0x70 ;  /* 0x00000070ff087424 */ /* 0x000fe400078e00ff */
[----:B------:R-:W-:Y:S01]  /*6020*/  IMAD.MOV.U32 R13, RZ, RZ, RZ ;  /* 0x000000ffff0d7224 */ /* 0x000fe200078e00ff */
[----:B------:R-:W3:Y:S01]  /*6030*/  LDCU.64 UR6, c[0x4][0x88] ;  /* 0x01001100ff0677ac */ /* 0x000ee20008000a00 */
[----:B------:R-:W4:Y:S01]  /*6040*/  LDCU.64 UR4, c[0x4][0x8] ;  /* 0x01000100ff0477ac */ /* 0x000f220008000a00 */
[----:B-1----:R-:W-:Y:S02]  /*6050*/  MOV R4, UR8 ;  /* 0x0000000800047c02 */ /* 0x002fe40008000f00 */
[----:B------:R-:W-:Y:S02]  /*6060*/  MOV R5, UR9 ;  /* 0x0000000900057c02 */ /* 0x000fe40008000f00 */
[----:B---3--:R-:W-:Y:S01]  /*6070*/  MOV R7, UR7 ;  /* 0x0000000700077c02 */ /* 0x008fe20008000f00 */
[----:B------:R-:W-:Y:S01]  /*6080*/  IMAD.U32 R6, RZ, RZ, UR6 ;  /* 0x00000006ff067e24 */ /* 0x000fe2000f8e00ff */
[----:B----4-:R-:W-:Y:S01]  /*6090*/  MOV R11, UR5 ;  /* 0x00000005000b7c02 */ /* 0x010fe20008000f00 */
[----:B------:R-:W-:Y:S02]  /*60a0*/  IMAD.U32 R10, RZ, RZ, UR4 ;  /* 0x00000004ff0a7e24 */ /* 0x000fe4000f8e00ff */
[----:B------:R-:W-:Y:S07]  /*60b0*/  LEPC R20, `(.L_x_104) ;  /* 0x000000001014794e */ /* 0x000fee0000000000 */
[----:B--2---:R-:W-:Y:S05]  /*60c0*/  CALL.ABS.NOINC R2 ;  /* 0x0000000002007343 */ /* 0x004fea0003c00000 */
.L_x_104:
[----:B------:R-:W-:Y:S01]  /*60d0*/  ISETP.NE.U32.AND P4, PT, R54, RZ, PT ;  /* 0x000000ff3600720c */ /* 0x000fe20003f85070 */
[----:B------:R-:W-:Y:S01]  /*60e0*/  UISETP.NE.AND UP2, UPT, UR53, URZ, UPT ;  /* 0x000000ff3500728c */ /* 0x000fe2000bf45270 */
[----:B------:R-:W-:Y:S01]  /*60f0*/  ISETP.NE.U32.AND P2, PT, RZ, UR38, PT ;  /* 0x00000026ff007c0c */ /* 0x000fe2000bf45070 */
[----:B------:R-:W-:Y:S01]  /*6100*/  UISETP.NE.U32.AND UP1, UPT, UR44, URZ, UPT ;  /* 0x000000ff2c00728c */ /* 0x000fe2000bf25070 */
[----:B------:R-:W-:Y:S01]  /*6110*/  ISETP.NE.AND.EX P4, PT, R55, RZ, PT, P4 ;  /* 0x000000ff3700720c */ /* 0x000fe20003f85340 */
[----:B------:R-:W-:Y:S01]  /*6120*/  UPLOP3.LUT UP0, UPT, UPT, UPT, UPT, 0x40, 0x4 ;  /* 0x000000000004789c */ /* 0x000fe20003f0e870 */
[----:B------:R-:W-:Y:S01]  /*6130*/  ISETP.NE.AND.EX P2, PT, RZ, UR39, PT, P2 ;  /* 0x00000027ff007c0c */ /* 0x000fe2000bf45320 */
[----:B------:R-:W-:Y:S01]  /*6140*/  UISETP.NE.AND.EX UP1, UPT, UR45, URZ, UPT, UP1 ;  /* 0x000000ff2d00728c */ /* 0x000fe2000bf25310 */
[----:B------:R-:W-:Y:S04]  /*6150*/  PLOP3.LUT P1, PT, PT, PT, UP2, 0x80, 0x8 ;  /* 0x000000000008781c */ /* 0x000fe80003f2f028 */
[----:B------:R-:W-:Y:S06]  /*6160*/  @UP2 UPLOP3.LUT UP0, UPT, UPT, UPT, UP1, 0x80, 0x8 ;  /* 0x000000000008289c */ /* 0x000fec0003f0f010 */
[----:B------:R-:W-:Y:S01]  /*6170*/  PLOP3.LUT P0, PT, PT, PT, UP0, 0x80, 0x8 ;  /* 0x000000000008781c */ /* 0x000fe20003f0f008 */
[----:B------:R-:W-:Y:S01]  /*6180*/  @!UPT UIADD3 URZ, UPT, UPT, URZ, URZ, URZ ;  /* 0x000000fffffff290 */ /* 0x000fe2000fffe0ff */
[----:B------:R-:W-:Y:S11]  /*6190*/  BRA.U !UP1, `(.L_x_106) ;  /* 0x0000000109387547 */ /* 0x000ff6000b800000 */
[----:B------:R-:W-:Y:S01]  /*61a0*/  UISETP.NE.U32.AND UP0, UPT, UR38, URZ, UPT ;  /* 0x000000ff2600728c */ /* 0x000fe2000bf05070 */
[----:B------:R-:W-:Y:S02]  /*61b0*/  HFMA2 R0, -RZ, RZ, 0, 5.9604644775390625e-08 ;  /* 0x00000001ff007431 */ /* 0x000fe400000001ff */
[----:B------:R-:W-:Y:S01]  /*61c0*/  IMAD.MOV.U32 R59, RZ, RZ, 0x1 ;  /* 0x00000001ff3b7424 */ /* 0x000fe200078e00ff */
[----:B------:R-:W-:Y:S06]  /*61d0*/  UISETP.NE.AND.EX UP0, UPT, UR39, URZ, UPT, UP0 ;  /* 0x000000ff2700728c */ /* 0x000fec000bf05300 */
[----:B------:R-:W-:Y:S05]  /*61e0*/  PLOP3.LUT P3, PT, PT, PT, UP0, 0x80, 0x8 ;  /* 0x000000000008781c */ /* 0x000fea0003f6f008 */
[----:B------:R-:W1:Y:S01]  /*61f0*/  @UP0 LDCU.64 UR6, c[0x0][0x888] ;  /* 0x00011100ff0607ac */ /* 0x000e620008000a00 */
[----:B------:R-:W-:Y:S07]  /*6200*/  @UP0 UIMAD UR4, UR36, UR44, URZ ;  /* 0x0000002c240402a4 */ /* 0x000fee000f8e02ff */
[----:B------:R-:W-:Y:S01]  /*6210*/  @!P3 PRMT R59, R0, 0x7610, R59 ;  /* 0x00007610003bb816 */ /* 0x000fe2000000003b */
[----:B-1----:R-:W-:Y:S03]  /*6220*/  @UP0 UIMAD.WIDE UR6, UR4, 0x4, UR6 ;  /* 0x00000004040608a5 */ /* 0x002fe6000f8e0206 */
[----:B------:R-:W1:Y:S03]  /*6230*/  @!UP0 LDCU UR4, c[0x0][0x880] ;  /* 0x00011000ff0487ac */ /* 0x000e660008000800 */
[----:B------:R-:W-:Y:S01]  /*6240*/  IMAD.U32 R2, RZ, RZ, UR6 ;  /* 0x00000006ff027e24 */ /* 0x000fe2000f8e00ff */
[----:B------:R-:W-:Y:S05]  /*6250*/  MOV R3, UR7 ;  /* 0x0000000700037c02 */ /* 0x000fea0008000f00 */
[----:B-----5:R2:W5:Y:S02]  /*6260*/  @P3 LDG.E R35, desc[UR46][R2.64] ;  /* 0x0000002e02233981 */ /* 0x020564000c1e1900 */
[----:B-12---:R-:W-:Y:S02]  /*6270*/  @!P3 IMAD.U32 R35, RZ, RZ, UR4 ;  /* 0x00000004ff23be24 */ /* 0x006fe4000f8e00ff */
.L_x_106:
[----:B------:R-:W-:Y:S05]  /*6280*/  @!P4 BRA `(.L_x_107) ;  /* 0x000000000020c947 */ /* 0x000fea0003800000 */
[----:B------:R-:W-:Y:S04]  /*6290*/  ISETP.NE.U32.AND P3, PT, R52, RZ, PT ;  /* 0x000000ff3400720c */ /* 0x000fe80003f65070 */
[----:B------:R-:W-:Y:S11]  /*62a0*/  ISETP.NE.AND.EX P3, PT, R53, RZ, PT, P3 ;  /* 0x000000ff3500720c */ /* 0x000ff60003f65330 */
[----:B------:R-:W-:Y:S02]  /*62b0*/  @!UPT UIADD3 URZ, UPT, UPT, URZ, URZ, URZ ;  /* 0x000000fffffff290 */ /* 0x000fe4000fffe0ff */
[----:B------:R-:W1:Y:S01]  /*62c0*/  @P3 LDC.64 R2, c[0x0][0x8a8] ;  /* 0x00022a00ff023b82 */ /* 0x000e620000000a00 */
[----:B------:R-:W-:Y:S04]  /*62d0*/  @P3 IMAD R0, R54, UR36, RZ ;  /* 0x0000002436003c24 */ /* 0x000fe8000f8e02ff */
[----:B-1----:R-:W-:Y:S05]  /*62e0*/  @P3 IMAD.WIDE R2, R0, 0x4, R2 ;  /* 0x0000000400023825 */ /* 0x002fea00078e0202 */
[----:B-----5:R1:W5:Y:S02]  /*62f0*/  @P3 LDG.E R32, desc[UR46][R2.64] ;  /* 0x0000002e02203981 */ /* 0x020364000c1e1900 */
[----:B-1----:R-:W2:Y:S02]  /*6300*/  @!P3 LDC R32, c[0x0][0x8a0] ;  /* 0x00022800ff20bb82 */ /* 0x002ea40000000800 */
.L_x_107:
[----:B-----5:R-:W-:Y:S01]  /*6310*/  FSETP.NEU.AND P3, PT, R35, RZ, PT ;  /* 0x000000ff2300720b */ /* 0x020fe20003f6d000 */
[----:B------:R-:W-:Y:S01]  /*6320*/  ULOP3.LUT UR4, UR51, 0x1, URZ, 0x3c, !UPT ;  /* 0x0000000133047892 */ /* 0x000fe2000f8e3cff */
[----:B------:R-:W-:Y:S01]  /*6330*/  SEL R5, RZ, 0xffffffff, P2 ;  /* 0xffffffffff057807 */ /* 0x000fe20001000000 */
[----:B------:R-:W-:Y:S01]  /*6340*/  IMAD.U32 R38, RZ, RZ, UR56 ;  /* 0x00000038ff267e24 */ /* 0x000fe2000f8e00ff */
[----:B------:R-:W-:Y:S01]  /*6350*/  @P1 LOP3.LUT P2, RZ, R59, 0xff, RZ, 0xc0, !PT ;  /* 0x000000ff3bff1812 */ /* 0x000fe2000784c0ff */
[----:B------:R-:W-:Y:S01]  /*6360*/  IMAD.SHL.U32 R81, R68, 0x2, RZ ;  /* 0x0000000244517824 */ /* 0x000fe200078e00ff */
[----:B------:R-:W-:Y:S01]  /*6370*/  @P1 SEL R2, RZ, 0xffffffff, P3 ;  /* 0xffffffffff021807 */ /* 0x000fe20001800000 */
[----:B------:R-:W-:Y:S01]  /*6380*/  IMAD.U32 R83, RZ, RZ, UR4 ;  /* 0x00000004ff537e24 */ /* 0x000fe2000f8e00ff */
[----:B------:R-:W-:Y:S01]  /*6390*/  LEA R76, R30, UR48, 0x3 ;  /* 0x000000301e4c7c11 */ /* 0x000fe2000f8e18ff */
[----:B------:R-:W-:Y:S01]  /*63a0*/  IMAD.SHL.U32 R38, R38, 0x1000, RZ ;  /* 0x0000100026267824 */ /* 0x000fe200078e00ff */
[----:B------:R-:W-:Y:S01]  /*63b0*/  @P0 SEL R2, R5, R2, !P2 ;  /* 0x0000000205020207 */ /* 0x000fe20005000000 */
[----:B------:R-:W-:Y:S01]  /*63c0*/  BSSY B1, `(.L_x_108) ;  /* 0x0000035000017945 */ /* 0x000fe20003800000 */
[----:B------:R-:W-:Y:S01]  /*63d0*/  SHF.L.U32 R3, R73, 0x1f, RZ ;  /* 0x0000001f49037819 */ /* 0x000fe200000006ff */
[----:B------:R-:W-:Y:S01]  /*63e0*/  IMAD.MOV.U32 R82, RZ, RZ, 0x1 ;  /* 0x00000001ff527424 */ /* 0x000fe200078e00ff */
[----:B------:R-:W-:Y:S01]  /*63f0*/  @P1 LOP3.LUT R2, R2, 0x1, RZ, 0xc0, !PT ;  /* 0x0000000102021812 */ /* 0x000fe200078ec0ff */
[----:B------:R-:W-:Y:S01]  /*6400*/  IMAD R34, R30, 0x20, R33 ;  /* 0x000000201e227824 */ /* 0x000fe200078e0221 */
[----:B------:R-:W-:Y:S01]  /*6410*/  PLOP3.LUT P2, PT, PT, PT, UP1, 0x80, 0x8 ;  /* 0x000000000008781c */ /* 0x000fe20003f4f018 */
[----:B------:R-:W-:Y:S01]  /*6420*/  IMAD.U32 R80, RZ, RZ, UR56 ;  /* 0x00000038ff507e24 */ /* 0x000fe2000f8e00ff */
[----:B------:R-:W-:Y:S01]  /*6430*/  ISETP.NE.U32.OR P5, PT, R2, 0x1, !P1 ;  /* 0x000000010200780c */ /* 0x000fe20004fa5470 */
[----:B------:R-:W-:Y:S01]  /*6440*/  IMAD.U32 R2, RZ, RZ, UR56 ;  /* 0x00000038ff027e24 */ /* 0x000fe2000f8e00ff */
[----:B------:R-:W-:Y:S02]  /*6450*/  CS2R R50, SRZ ;  /* 0x0000000000327805 */ /* 0x000fe4000001ff00 */
[----:B------:R-:W-:Y:S02]  /*6460*/  CS2R R48, SRZ ;  /* 0x0000000000307805 */ /* 0x000fe4000001ff00 */
[----:B------:R-:W-:Y:S02]  /*6470*/  P2R R79, PR, RZ, 0x20 ;  /* 0x00000020ff4f7803 */ /* 0x000fe40000000000 */
[----:B------:R-:W-:Y:S02]  /*6480*/  CS2R R42, SRZ ;  /* 0x00000000002a7805 */ /* 0x000fe4000001ff00 */
[----:B------:R-:W-:Y:S02]  /*6490*/  LEA R0, R2, UR48, 0x3 ;  /* 0x0000003002007c11 */ /* 0x000fe4000f8e18ff */
[----:B------:R-:W-:Y:S02]  /*64a0*/  CS2R R40, SRZ ;  /* 0x0000000000287805 */ /* 0x000fe4000001ff00 */
[----:B------:R-:W-:Y:S02]  /*64b0*/  SEL R2, RZ, 0xffffffff, P3 ;  /* 0xffffffffff027807 */ /* 0x000fe40001800000 */
[----:B------:R-:W-:Y:S02]  /*64c0*/  LOP3.LUT P3, R77, R59, 0xff, RZ, 0xc0, !PT ;  /* 0x000000ff3b4d7812 */ /* 0x000fe4000786c0ff */
[----:B------:R-:W-:Y:S02]  /*64d0*/  IADD3 R39, PT, PT, R38, UR48, R81 ;  /* 0x0000003026277c10 */ /* 0x000fe4000fffe051 */
[----:B------:R-:W-:Y:S02]  /*64e0*/  @P5 SHF.L.U32 R7, R83, 0x1f, RZ ;  /* 0x0000001f53075819 */ /* 0x000fe400000006ff */
[----:B------:R-:W-:Y:S02]  /*64f0*/  @P2 SEL R2, R5, R2, !P3 ;  /* 0x0000000205022207 */ /* 0x000fe40005800000 */
[----:B------:R-:W1:Y:S02]  /*6500*/  @P5 SYNCS.PHASECHK.TRANS64.TRYWAIT P1, [R0+URZ+0x80], R7 ;  /* 0x00008007000055a7 */ /* 0x000e6400080211ff */
[----:B------:R-:W-:Y:S04]  /*6510*/  LOP3.LUT R2, R2, 0x1, RZ, 0xc0, !PT ;  /* 0x0000000102027812 */ /* 0x000fe800078ec0ff */
[----:B------:R-:W-:Y:S04]  /*6520*/  ISETP.NE.U32.AND P4, PT, R2, 0x1, PT ;  /* 0x000000010200780c */ /* 0x000fe80003f85070 */
[----:B------:R-:W-:Y:S01]  /*6530*/  P2R R85, PR, RZ, 0x10 ;  /* 0x00000010ff557803 */ /* 0x000fe20000000000 */
[----:B------:R3:W4:Y:S01]  /*6540*/  SYNCS.PHASECHK.TRANS64.TRYWAIT P0, [R76+URZ+0xe0], R3 ;  /* 0x0000e0034c0075a7 */ /* 0x00072200080011ff */
[----:B-1----:R-:W-:Y:S01]  /*6550*/  @P5 SEL R82, RZ, 0x1, !P1 ;  /* 0x00000001ff525807 */ /* 0x002fe20004800000 */
[----:B---3--:R-:W-:Y:S06]  /*6560*/  @!P5 BRA `(.L_x_109) ;  /* 0x000000000068d947 */ /* 0x008fec0003800000 */
[----:B------:R-:W-:Y:S01]  /*6570*/  LOP3.LUT P5, RZ, R69, 0x40, RZ, 0xc0, !PT ;  /* 0x0000004045ff7812 */ /* 0x000fe200078ac0ff */
[C---:B------:R-:W-:Y:S01]  /*6580*/  VIADD R4, R39.reuse, 0x200 ;  /* 0x0000020027047836 */ /* 0x040fe20000000000 */
[----:B------:R-:W-:Y:S01]  /*6590*/  ISETP.NE.AND P2, PT, R82, RZ, PT ;  /* 0x000000ff5200720c */ /* 0x000fe20003f45270 */
[----:B------:R-:W-:Y:S01]  /*65a0*/  BSSY B0, `(.L_x_110) ;  /* 0x000000d000007945 */ /* 0x000fe20003800000 */
[----:B------:R-:W-:Y:S01]  /*65b0*/  PLOP3.LUT P1, PT, PT, PT, PT, 0x8, 0x80 ;  /* 0x000000000080781c */ /* 0x000fe20003f2e170 */
[----:B------:R-:W-:Y:S01]  /*65c0*/  @P4 VIADD R2, R39, 0x210 ;  /* 0x0000021027024836 */ /* 0x000fe20000000000 */
[----:B------:R-:W-:Y:S02]  /*65d0*/  @P4 PLOP3.LUT P1, PT, P5, PT, PT, 0x80, 0x8 ;  /* 0x000000000008481c */ /* 0x000fe40002f2f070 */
[----:B------:R-:W-:Y:S02]  /*65e0*/  CS2R R50, SRZ ;  /* 0x0000000000327805 */ /* 0x000fe4000001ff00 */
[----:B------:R-:W-:Y:S02]  /*65f0*/  CS2R R48, SRZ ;  /* 0x0000000000307805 */ /* 0x000fe4000001ff00 */
[----:B------:R-:W-:Y:S02]  /*6600*/  CS2R R42, SRZ ;  /* 0x00000000002a7805 */ /* 0x000fe4000001ff00 */
[----:B------:R-:W-:Y:S05]  /*6610*/  CS2R R40, SRZ ;  /* 0x0000000000287805 */ /* 0x000fea000001ff00 */
[----:B------:R-:W-:Y:S01]  /*6620*/  @P1 VIADD R2, R4, 0xfffffff0 ;  /* 0xfffffff004021836 */ /* 0x000fe20000000000 */
[----:B------:R-:W-:Y:S06]  /*6630*/  @P2 BRA `(.L_x_111) ;  /* 0x00000000000c2947 */ /* 0x000fec0003800000 */
[----:B------:R-:W-:Y:S04]  /*6640*/  SHF.L.U32 R5, R83, 0x1f, RZ ;  /* 0x0000001f53057819 */ /* 0x000fe800000006ff */
[----:B------:R-:W1:Y:S02]  /*6650*/  SYNCS.PHASECHK.TRANS64.TRYWAIT P1, [R0+URZ+0x80], R5 ;  /* 0x00008005000075a7 */ /* 0x000e6400080211ff */
[----:B-1----:R-:W-:Y:S05]  /*6660*/  @!P1 BRA `(.L_x_112) ;  /* 0x00000020004c9947 */ /* 0x002fea0003800000 */
.L_x_111:
[----:B------:R-:W-:Y:S05]  /*6670*/  BSYNC B0 ;  /* 0x0000000000007941 */ /* 0x000fea0003800000 */
.L_x_110:
[----:B------:R-:W-:Y:S01]  /*6680*/  UIADD3 UR5, UPT, UPT, UR56, 0x1, URZ ;  /* 0x0000000138057890 */ /* 0x000fe2000fffe0ff */
[----:B------:R-:W-:Y:S03]  /*6690*/  ISETP.NE.AND P1, PT, R85, RZ, PT ;  /* 0x000000ff5500720c */ /* 0x000fe60003f25270 */
[----:B------:R-:W-:Y:S04]  /*66a0*/  UISETP.NE.AND UP0, UPT, UR5, 0x3, UPT ;  /* 0x000000030500788c */ /* 0x000fe8000bf05270 */
[----:B------:R-:W-:Y:S02]  /*66b0*/  USEL UR4, URZ, 0x1, UP0 ;  /* 0x00000001ff047887 */ /* 0x000fe40008000000 */
[----:B------:R-:W-:Y:S04]  /*66c0*/  USEL UR5, UR5, URZ, UP0 ;  /* 0x000000ff05057287 */ /* 0x000fe80008000000 */
[----:B------:R3:W1:Y:S01]  /*66d0*/  @P1 LDS.128 R48, [R2] ;  /* 0x0000000002301984 */ /* 0x0006620000000c00 */
[----:B------:R-:W-:Y:S01]  /*66e0*/  LOP3.LUT R83, R83, UR4, RZ, 0x3c, !PT ;  /* 0x0000000453537c12 */ /* 0x000fe2000f8e3cff */
[----:B------:R-:W-:Y:S02]  /*66f0*/  IMAD.U32 R80, RZ, RZ, UR5 ;  /* 0x00000005ff507e24 */ /* 0x000fe4000f8e00ff */
[----:B------:R3:W1:Y:S04]  /*6700*/  @P1 LDS.128 R40, [R39+0x200] ;  /* 0x0002000027281984 */ /* 0x0006680000000c00 */
.L_x_109:
[----:B------:R-:W-:Y:S05]  /*6710*/  BSYNC B1 ;  /* 0x0000000000017941 */ /* 0x000fea0003800000 */
.L_x_108:
[----:B-1----:R-:W-:Y:S04]  /*6720*/  SHF.R.U32.HI R5, RZ, 0x15, R34 ;  /* 0x00000015ff057819 */ /* 0x002fe80000011622 */
[----:B------:R-:W-:Y:S01]  /*6730*/  LOP3.LUT P1, RZ, R5, 0x3, R70, 0x48, !PT ;  /* 0x0000000305ff7812 */ /* 0x000fe20007824846 */
[----:B------:R-:W-:Y:S01]  /*6740*/  @!UPT UIADD3 URZ, UPT, UPT, URZ, URZ, URZ ;  /* 0x000000fffffff290 */ /* 0x000fe2000fffe0ff */
[----:B----4-:R-:W-:Y:S11]  /*6750*/  @P0 BRA `(.L_x_113) ;  /* 0x0000000000080947 */ /* 0x010ff60003800000 */
[----:B------:R-:W1:Y:S02]  /*6760*/  SYNCS.PHASECHK.TRANS64.TRYWAIT P0, [R76+URZ+0xe0], R3 ;  /* 0x0000e0034c0075a7 */ /* 0x000e6400080011ff */
[----:B-1----:R-:W-:Y:S05]  /*6770*/  @!P0 BRA `(.L_x_114) ;  /* 0x00000020001c8947 */ /* 0x002fea0003800000 */
.L_x_113:
[----:B------:R-:W-:Y:S05]  /*6780*/  @!P1 BRA `(.L_x_115) ;  /* 0x0000000000409947 */ /* 0x000fea0003800000 */
[----:B------:R-:W4:Y:S01]  /*6790*/  LDCU.64 UR8, c[0x4][0x70] ;  /* 0x01000e00ff0877ac */ /* 0x000f220008000a00 */
[----:B-1----:R-:W-:Y:S01]  /*67a0*/  MOV R3, 0x0 ;  /* 0x0000000000037802 */ /* 0x002fe20000000f00 */
[----:B------:R-:W-:Y:S02]  /*67b0*/  HFMA2 R12, -RZ, RZ, 0, 5.9604644775390625e-08 ;  /* 0x00000001ff0c7431 */ /* 0x000fe400000001ff */
[----:B------:R-:W-:Y:S02]  /*67c0*/  IMAD.MOV.U32 R8, RZ, RZ, 0x192 ;  /* 0x00000192ff087424 */ /* 0x000fe400078e00ff */
[----:B------:R-:W-:Y:S01]  /*67d0*/  IMAD.MOV.U32 R13, RZ, RZ, RZ ;  /* 0x000000ffff0d7224 */ /* 0x000fe200078e00ff */
[----:B------:R-:W1:Y:S01]  /*67e0*/  LDCU.64 UR6, c[0x4][0x78] ;  /* 0x01000f00ff0677ac */ /* 0x000e620008000a00 */
[----:B---3--:R-:W3:Y:S01]  /*67f0*/  LDC.64 R2, c[0x4][R3] ;  /* 0x0100000003027b82 */ /* 0x008ee20000000a00 */
[----:B------:R-:W5:Y:S01]  /*6800*/  LDCU.64 UR4, c[0x4][0x10] ;  /* 0x01000200ff0477ac */ /* 0x000f620008000a00 */
[----:B----4-:R-:W-:Y:S01]  /*6810*/  MOV R5, UR9 ;  /* 0x0000000900057c02 */ /* 0x010fe20008000f00 */
[----:B------:R-:W-:Y:S01]  /*6820*/  IMAD.U32 R4, RZ, RZ, UR8 ;  /* 0x00000008ff047e24 */ /* 0x000fe2000f8e00ff */
[----:B-1----:R-:W-:Y:S01]  /*6830*/  MOV R7, UR7 ;  /* 0x0000000700077c02 */ /* 0x002fe20008000f00 */
[----:B------:R-:W-:Y:S01]  /*6840*/  IMAD.U32 R6, RZ, RZ, UR6 ;  /* 0x00000006ff067e24 */ /* 0x000fe2000f8e00ff */
[----:B-----5:R-:W-:Y:S01]  /*6850*/  MOV R11, UR5 ;  /* 0x00000005000b7c02 */ /* 0x020fe20008000f00 */
[----:B------:R-:W-:Y:S02]  /*6860*/  IMAD.U32 R10, RZ, RZ, UR4 ;  /* 0x00000004ff0a7e24 */ /* 0x000fe4000f8e00ff */
[----:B------:R-:W-:Y:S07]  /*6870*/  LEPC R20, `(.L_x_115) ;  /* 0x000000001014794e */ /* 0x000fee0000000000 */
[----:B--23--:R-:W-:Y:S05]  /*6880*/  CALL.ABS.NOINC R2 ;  /* 0x0000000002007343 */ /* 0x00cfea0003c00000 */
.L_x_115:
[----:B------:R-:W-:Y:S01]  /*6890*/  SHF.L.U32 R20, R40, 0x10, RZ ;  /* 0x0000001028147819 */ /* 0x000fe200000006ff */
[----:B------:R-:W-:Y:S05]  /*68a0*/  WARPSYNC.ALL ;  /* 0x0000000000007948 */ /* 0x000fea0003800000 */
[----:B------:R-:W-:Y:S01]  /*68b0*/  R2UR UR4, R34 ;  /* 0x00000000220472ca */ /* 0x000fe200000e0000 */
[----:B------:R-:W-:Y:S01]  /*68c0*/  BSSY.RECONVERGENT B0, `(.L_x_116) ;  /* 0x0000055000007945 */ /* 0x000fe20003800200 */
[----:B------:R-:W-:Y:S02]  /*68d0*/  LOP3.LUT R21, R40, 0xffff0000, RZ, 0xc0, !PT ;  /* 0xffff000028157812 */ /* 0x000fe400078ec0ff */
[----:B------:R-:W-:Y:S02]  /*68e0*/  LOP3.LUT R36, R41, 0xffff0000, RZ, 0xc0, !PT ;  /* 0xffff000029247812 */ /* 0x000fe400078ec0ff */
[----:B------:R-:W-:Y:S02]  /*68f0*/  SHF.L.U32 R37, R43, 0x10, RZ ;  /* 0x000000102b257819 */ /* 0x000fe400000006ff */
[----:B------:R-:W-:Y:S02]  /*6900*/  MOV R84, 0x10 ;  /* 0x0000001000547802 */ /* 0x000fe40000000f00 */
[----:B------:R-:W-:Y:S02]  /*6910*/  LOP3.LUT P6, RZ, R69, 0x40, RZ, 0xc0, !PT ;  /* 0x0000004045ff7812 */ /* 0x000fe400078cc0ff */
[----:B------:R-:W-:Y:S01]  /*6920*/  ISETP.NE.AND P0, PT, R74, RZ, PT ;  /* 0x000000ff4a00720c */ /* 0x000fe20003f05270 */
[----:B------:R-:W2:Y:S01]  /*6930*/  LDTM.x16 R4, tmem[UR4] ;  /* 0x00000004000479ee */ /* 0x000ea20008240000 */
[----:B------:R-:W-:Y:S04]  /*6940*/  SEL R84, R84, 0xfffffff0, !P6 ;  /* 0xfffffff054547807 */ /* 0x000fe80007000000 */
[----:B------:R-:W-:Y:S01]  /*6950*/  IADD3 R86, PT, PT, R39, R84, RZ ;  /* 0x0000005427567210 */ /* 0x000fe20007ffe0ff */
[C---:B--2---:R-:W-:Y:S01]  /*6960*/  FMUL R0, R32.reuse, R4 ;  /* 0x0000000420007220 */ /* 0x044fe20000400000 */
[C---:B---3--:R-:W-:Y:S01]  /*6970*/  FMUL R2, R32.reuse, R5 ;  /* 0x0000000520027220 */ /* 0x048fe20000400000 */
[C---:B-1----:R-:W-:Y:S01]  /*6980*/  FMUL R3, R32.reuse, R6 ;  /* 0x0000000620037220 */ /* 0x042fe20000400000 */
[----:B------:R-:W-:Y:S01]  /*6990*/  FMUL R7, R32, R7 ;  /* 0x0000000720077220 */ /* 0x000fe20000400000 */
[----:B------:R-:W-:Y:S01]  /*69a0*/  FFMA R0, R35, R20, R0 ;  /* 0x0000001423007223 */ /* 0x000fe20000000000 */
[----:B------:R-:W-:Y:S01]  /*69b0*/  SHF.L.U32 R20, R41, 0x10, RZ ;  /* 0x0000001029147819 */ /* 0x000fe200000006ff */
[C---:B------:R-:W-:Y:S01]  /*69c0*/  FFMA R2, R35.reuse, R21, R2 ;  /* 0x0000001523027223 */ /* 0x040fe20000000002 */
[----:B------:R-:W-:Y:S01]  /*69d0*/  SHF.L.U32 R21, R42, 0x10, RZ ;  /* 0x000000102a157819 */ /* 0x000fe200000006ff */
[C---:B------:R-:W-:Y:S01]  /*69e0*/  FMUL R4, R32.reuse, R8 ;  /* 0x0000000820047220 */ /* 0x040fe20000400000 */
[----:B------:R-:W-:Y:S01]  /*69f0*/  FMUL R5, R32, R9 ;  /* 0x0000000920057220 */ /* 0x000fe20000400000 */
[C---:B------:R-:W-:Y:S01]  /*6a00*/  FFMA R3, R35.reuse, R20, R3 ;  /* 0x0000001423037223 */ /* 0x040fe20000000003 */
[----:B------:R-:W-:Y:S01]  /*6a10*/  LOP3.LUT R20, R42, 0xffff0000, RZ, 0xc0, !PT ;  /* 0xffff00002a147812 */ /* 0x000fe200078ec0ff */
[----:B------:R-:W-:Y:S01]  /*6a20*/  FFMA R7, R35, R36, R7 ;  /* 0x0000002423077223 */ /* 0x000fe20000000007 */
[----:B------:R-:W-:Y:S01]  /*6a30*/  LOP3.LUT R36, R43, 0xffff0000, RZ, 0xc0, !PT ;  /* 0xffff00002b247812 */ /* 0x000fe200078ec0ff */
[----:B------:R-:W-:Y:S01]  /*6a40*/  FMUL R6, R32, R10 ;  /* 0x0000000a20067220 */ /* 0x000fe20000400000 */
[----:B------:R-:W-:Y:S01]  /*6a50*/  F2FP.BF16.F32.PACK_AB R44, R2, R0 ;  /* 0x00000000022c723e */ /* 0x000fe200000010ff */
[----:B------:R-:W-:Y:S01]  /*6a60*/  FMUL R11, R32, R11 ;  /* 0x0000000b200b7220 */ /* 0x000fe20000400000 */
[----:B------:R-:W-:Y:S01]  /*6a70*/  F2FP.BF16.F32.PACK_AB R45, R7, R3 ;  /* 0x00000003072d723e */ /* 0x000fe200000010ff */
[C---:B------:R-:W-:Y:S01]  /*6a80*/  FFMA R4, R35.reuse, R21, R4 ;  /* 0x0000001523047223 */ /* 0x040fe20000000004 */
[C---:B------:R-:W-:Y:S01]  /*6a90*/  FFMA R5, R35.reuse, R20, R5 ;  /* 0x0000001423057223 */ /* 0x040fe20000000005 */
[C---:B------:R-:W-:Y:S01]  /*6aa0*/  FFMA R6, R35.reuse, R37, R6 ;  /* 0x0000002523067223 */ /* 0x040fe20000000006 */
[----:B------:R-:W-:Y:S01]  /*6ab0*/  SHF.L.U32 R20, R48, 0x10, RZ ;  /* 0x0000001030147819 */ /* 0x000fe200000006ff */
[----:B------:R-:W-:Y:S01]  /*6ac0*/  FFMA R11, R35, R36, R11 ;  /* 0x00000024230b7223 */ /* 0x000fe2000000000b */
[----:B------:R-:W-:Y:S01]  /*6ad0*/  FMUL R8, R32, R12 ;  /* 0x0000000c20087220 */ /* 0x000fe20000400000 */
[----:B------:R-:W-:Y:S01]  /*6ae0*/  LOP3.LUT R36, R48, 0xffff0000, RZ, 0xc0, !PT ;  /* 0xffff000030247812 */ /* 0x000fe200078ec0ff */
[C---:B------:R-:W-:Y:S01]  /*6af0*/  FMUL R9, R32.reuse, R13 ;  /* 0x0000000d20097220 */ /* 0x040fe20000400000 */
[----:B------:R-:W-:Y:S01]  /*6b00*/  SHF.L.U32 R21, R49, 0x10, RZ ;  /* 0x0000001031157819 */ /* 0x000fe200000006ff */
[C---:B------:R-:W-:Y:S01]  /*6b10*/  FMUL R10, R32.reuse, R14 ;  /* 0x0000000e200a7220 */ /* 0x040fe20000400000 */
[----:B------:R-:W-:Y:S01]  /*6b20*/  FFMA R8, R35, R20, R8 ;  /* 0x0000001423087223 */ /* 0x000fe20000000008 */
[----:B------:R-:W-:Y:S01]  /*6b30*/  LOP3.LUT R20, R49, 0xffff0000, RZ, 0xc0, !PT ;  /* 0xffff000031147812 */ /* 0x000fe200078ec0ff */
[C---:B------:R-:W-:Y:S01]  /*6b40*/  FFMA R9, R35.reuse, R36, R9 ;  /* 0x0000002423097223 */ /* 0x040fe20000000009 */
[----:B------:R-:W-:Y:S01]  /*6b50*/  FMUL R15, R32, R15 ;  /* 0x0000000f200f7220 */ /* 0x000fe20000400000 */
[C---:B------:R-:W-:Y:S01]  /*6b60*/  FFMA R10, R35.reuse, R21, R10 ;  /* 0x00000015230a7223 */ /* 0x040fe2000000000a */
[----:B------:R-:W-:Y:S01]  /*6b70*/  SHF.L.U32 R21, R50, 0x10, RZ ;  /* 0x0000001032157819 */ /* 0x000fe200000006ff */
[----:B------:R-:W-:Y:S01]  /*6b80*/  FMUL R12, R32, R16 ;  /* 0x00000010200c7220 */ /* 0x000fe20000400000 */
[----:B------:R-:W-:Y:S01]  /*6b90*/  LOP3.LUT R36, R50, 0xffff0000, RZ, 0xc0, !PT ;  /* 0xffff000032247812 */ /* 0x000fe200078ec0ff */
[----:B------:R-:W-:Y:S01]  /*6ba0*/  FFMA R15, R35, R20, R15 ;  /* 0x00000014230f7223 */ /* 0x000fe2000000000f */
[C---:B------:R-:W-:Y:S01]  /*6bb0*/  FMUL R13, R32.reuse, R17 ;  /* 0x00000011200d7220 */ /* 0x040fe20000400000 */
[C---:B------:R-:W-:Y:S01]  /*6bc0*/  SHF.L.U32 R37, R51.reuse, 0x10, RZ ;  /* 0x0000001033257819 */ /* 0x040fe200000006ff */
[C---:B------:R-:W-:Y:S01]  /*6bd0*/  FMUL R14, R32.reuse, R18 ;  /* 0x00000012200e7220 */ /* 0x040fe20000400000 */
[----:B------:R-:W-:Y:S01]  /*6be0*/  LOP3.LUT R20, R51, 0xffff0000, RZ, 0xc0, !PT ;  /* 0xffff000033147812 */ /* 0x000fe200078ec0ff */
[----:B------:R-:W-:Y:S01]  /*6bf0*/  FMUL R19, R32, R19 ;  /* 0x0000001320137220 */ /* 0x000fe20000400000 */
[----:B------:R-:W-:Y:S01]  /*6c00*/  F2FP.BF16.F32.PACK_AB R46, R5, R4 ;  /* 0x00000004052e723e */ /* 0x000fe200000010ff */
[----:B------:R-:W-:Y:S01]  /*6c10*/  FFMA R12, R35, R21, R12 ;  /* 0x00000015230c7223 */ /* 0x000fe2000000000c */
[----:B------:R-:W-:Y:S01]  /*6c20*/  F2FP.BF16.F32.PACK_AB R47, R11, R6 ;  /* 0x000000060b2f723e */ /* 0x000fe200000010ff */
[C---:B------:R-:W-:Y:S01]  /*6c30*/  FFMA R13, R35.reuse, R36, R13 ;  /* 0x00000024230d7223 */ /* 0x040fe2000000000d */
[C---:B------:R-:W-:Y:S01]  /*6c40*/  FFMA R14, R35.reuse, R37, R14 ;  /* 0x00000025230e7223 */ /* 0x040fe2000000000e */
[----:B------:R-:W-:Y:S01]  /*6c50*/  FFMA R19, R35, R20, R19 ;  /* 0x0000001423137223 */ /* 0x000fe20000000013 */
[----:B------:R-:W-:Y:S01]  /*6c60*/  F2FP.BF16.F32.PACK_AB R64, R9, R8 ;  /* 0x000000080940723e */ /* 0x000fe200000010ff */
[----:B------:R1:W-:Y:S01]  /*6c70*/  STS.128 [R39+0x200], R44 ;  /* 0x0002002c27007388 */ /* 0x0003e20000000c00 */
[----:B------:R-:W-:Y:S02]  /*6c80*/  F2FP.BF16.F32.PACK_AB R65, R15, R10 ;  /* 0x0000000a0f41723e */ /* 0x000fe400000010ff */
[----:B------:R-:W-:Y:S02]  /*6c90*/  F2FP.BF16.F32.PACK_AB R66, R13, R12 ;  /* 0x0000000c0d42723e */ /* 0x000fe400000010ff */
[----:B------:R-:W-:Y:S05]  /*6ca0*/  F2FP.BF16.F32.PACK_AB R67, R19, R14 ;  /* 0x0000000e1343723e */ /* 0x000fea00000010ff */
[----:B------:R1:W-:Y:S01]  /*6cb0*/  STS.128 [R86+0x200], R64 ;  /* 0x0002004056007388 */ /* 0x0003e20000000c00 */
[----:B------:R-:W-:Y:S01]  /*6cc0*/  @!PT LDS RZ, [RZ] ;  /* 0x00000000fffff984 */ /* 0x000fe20000000800 */
[----:B------:R-:W-:Y:S01]  /*6cd0*/  @!PT LDS RZ, [RZ] ;  /* 0x00000000fffff984 */ /* 0x000fe20000000800 */
[----:B------:R-:W-:Y:S01]  /*6ce0*/  @!PT LDS RZ, [RZ] ;  /* 0x00000000fffff984 */ /* 0x000fe20000000800 */
[----:B------:R-:W-:Y:S01]  /*6cf0*/  @!PT LDS RZ, [RZ] ;  /* 0x00000000fffff984 */ /* 0x000fe20000000800 */
[----:B------:R2:W-:Y:S07]  /*6d00*/  MEMBAR.ALL.CTA ;  /* 0x0000000000007992 */ /* 0x0005ee0000008000 */
[----:B--2---:R-:W2:Y:S02]  /*6d10*/  FENCE.VIEW.ASYNC.S ;  /* 0x00000000000073c6 */ /* 0x004ea40000000000 */
[----:B--2---:R-:W-:Y:S06]  /*6d20*/  BAR.SYNC.DEFER_BLOCKING 0x1, 0x80 ;  /* 0x0042000000007b1d */ /* 0x004fec0000010000 */
[----:B------:R-:W-:Y:S05]  /*6d30*/  @P0 BRA `(.L_x_117) ;  /* 0x0000000000340947 */ /* 0x000fea0003800000 */
[----:B------:R-:W-:Y:S01]  /*6d40*/  R2UR UR10, R38 ;  /* 0x00000000260a72ca */ /* 0x000fe200000e0000 */
[----:B------:R-:W-:Y:S01]  /*6d50*/  UIADD3 UR8, UP0, UPT, UR54, 0x680, URZ ;  /* 0x0000068036087890 */ /* 0x000fe2000ff1e0ff */
[----:B------:R-:W-:Y:S01]  /*6d60*/  UMOV UR43, UR36 ;  /* 0x00000024002b7c82 */ /* 0x000fe20008000000 */
[----:B------:R-:W-:Y:S02]  /*6d70*/  UIADD3 UR5, UPT, UPT, UR41, 0x20, URZ ;  /* 0x0000002029057890 */ /* 0x000fe4000fffe0ff */
[----:B------:R-:W-:Y:S01]  /*6d80*/  UIADD3.X UR9, UPT, UPT, URZ, UR55, URZ, UP0, !UPT ;  /* 0x00000037ff097290 */ /* 0x000fe200087fe4ff */
[----:B------:R-:W-:Y:S01]  /*6d90*/  UMOV UR6, UR42 ;  /* 0x0000002a00067c82 */ /* 0x000fe20008000000 */
[----:B------:R-:W-:Y:S06]  /*6da0*/  UMOV UR7, UR36 ;  /* 0x0000002400077c82 */ /* 0x000fec0008000000 */
[----:B------:R-:W-:Y:S04]  /*6db0*/  UIADD3 UR10, UPT, UPT, UR48, UR10, URZ ;  /* 0x0000000a300a7290 */ /* 0x000fe8000fffe0ff */
[----:B------:R-:W-:Y:S02]  /*6dc0*/  UIADD3 UR40, UPT, UPT, UR10, 0x200, URZ ;  /* 0x000002000a287890 */ /* 0x000fe4000fffe0ff */
[----:B------:R-:W-:Y:S07]  /*6dd0*/  UIADD3 UR4, UPT, UPT, UR10, 0xa00, URZ ;  /* 0x00000a000a047890 */ /* 0x000fee000fffe0ff */
[----:B------:R2:W-:Y:S02]  /*6de0*/  UTMASTG.3D [UR40], [UR8] ;  /* 0x00000028080073b5 */ /* 0x0005e40008010000 */
[----:B------:R2:W-:Y:S02]  /*6df0*/  UTMASTG.3D [UR4], [UR8] ;  /* 0x00000004080073b5 */ /* 0x0005e40008010000 */
[----:B--2---:R0:W-:Y:S02]  /*6e00*/  UTMACMDFLUSH ;  /* 0x00000000000079b7 */ /* 0x0041e40000000000 */
.L_x_117:
[----:B------:R-:W-:Y:S05]  /*6e10*/  BSYNC.RECONVERGENT B0 ;  /* 0x0000000000007941 */ /* 0x000fea0003800200 */
.L_x_116:
[----:B------:R-:W-:Y:S01]  /*6e20*/  UIADD3 UR40, UPT, UPT, UR56, 0x1, URZ ;  /* 0x0000000138287890 */ /* 0x000fe2000fffe0ff */
[----:B------:R-:W-:Y:S03]  /*6e30*/  BSSY.RECONVERGENT B0, `(.L_x_118) ;  /* 0x0000005000007945 */ /* 0x000fe60003800200 */
[----:B------:R-:W-:Y:S04]  /*6e40*/  UISETP.NE.AND UP0, UPT, UR40, 0x3, UPT ;  /* 0x000000032800788c */ /* 0x000fe8000bf05270 */
[----:B------:R-:W-:Y:S01]  /*6e50*/  USEL UR43, UR40, URZ, UP0 ;  /* 0x000000ff282b7287 */ /* 0x000fe20008000000 */
[----:B------:R-:W-:Y:S11]  /*6e60*/  @P0 BRA `(.L_x_119) ;  /* 0x0000000000040947 */ /* 0x000ff60003800000 */
[----:B------:R-:W-:Y:S04]  /*6e70*/  DEPBAR.LE SB0, 0x1 ;  /* 0x000080400000791a */ /* 0x000fe80000000000 */
.L_x_119:
[----:B------:R-:W-:Y:S05]  /*6e80*/  BSYNC.RECONVERGENT B0 ;  /* 0x0000000000007941 */ /* 0x000fea0003800200 */
.L_x_118:
[----:B------:R-:W-:Y:S01]  /*6e90*/  BAR.SYNC.DEFER_BLOCKING 0x1, 0x80 ;  /* 0x0042000000007b1d */ /* 0x000fe20000010000 */
[----:B------:R-:W-:Y:S01]  /*6ea0*/  ISETP.NE.AND P1, PT, R79, RZ, PT ;  /* 0x000000ff4f00720c */ /* 0x000fe20003f25270 */
[----:B------:R-:W-:Y:S01]  /*6eb0*/  UISETP.NE.AND UP0, UPT, UR50, URZ, UPT ;  /* 0x000000ff3200728c */ /* 0x000fe2000bf05270 */
[----:B------:R-:W-:Y:S11]  /*6ec0*/  LEA R2, R80, UR48, 0x3 ;  /* 0x0000003050027c11 */ /* 0x000ff6000f8e18ff */
[----:B------:R-:W-:Y:S01]  /*6ed0*/  @P1 SHF.L.U32 R3, R83, 0x1f, RZ ;  /* 0x0000001f53031819 */ /* 0x000fe200000006ff */
[----:B------:R-:W-:Y:S06]  /*6ee0*/  BRA.U !UP0, `(.L_x_120) ;  /* 0x0000000108247547 */ /* 0x000fec000b800000 */
[----:B------:R-:W-:Y:S01]  /*6ef0*/  IMAD.U32 R5, RZ, RZ, UR49 ;  /* 0x00000031ff057e24 */ /* 0x000fe2000f8e00ff */
[----:B------:R-:W-:Y:S01]  /*6f00*/  MOV R0, UR37 ;  /* 0x0000002500007c02 */ /* 0x000fe20008000f00 */
[----:B------:R-:W-:Y:S03]  /*6f10*/  UIADD3 UR49, UPT, UPT, UR49, 0x1, URZ ;  /* 0x0000000131317890 */ /* 0x000fe6000fffe0ff */
[----:B------:R-:W-:Y:S01]  /*6f20*/  @P1 LEA R5, R5, UR48, 0x3 ;  /* 0x0000003005051c11 */ /* 0x000fe2000f8e18ff */
[----:B------:R-:W-:Y:S04]  /*6f30*/  UISETP.NE.AND UP0, UPT, UR49, 0x3, UPT ;  /* 0x000000033100788c */ /* 0x000fe8000bf05270 */
[----:B------:R-:W-:Y:S01]  /*6f40*/  @P1 VIADD R5, R5, 0x98 ;  /* 0x0000009805051836 */ /* 0x000fe20000000000 */
[----:B------:R-:W-:Y:S04]  /*6f50*/  USEL UR49, UR49, URZ, UP0 ;  /* 0x000000ff31317287 */ /* 0x000fe80008000000 */
[----:B------:R-:W-:Y:S04]  /*6f60*/  @P1 PRMT R0, R0, 0x654, R5 ;  /* 0x0000065400001816 */ /* 0x000fe80000000005 */
[----:B------:R2:W-:Y:S04]  /*6f70*/  @P1 SYNCS.ARRIVE.TRANS64.RED.A1T0 RZ, [R0+URZ], RZ ;  /* 0x000000ff00ff19a7 */ /* 0x0005e800081004ff */
.L_x_120:
[----:B------:R-:W3:Y:S01]  /*6f80*/  @P1 SYNCS.PHASECHK.TRANS64.TRYWAIT P0, [R2+URZ+0x80], R3 ;  /* 0x00008003020015a7 */ /* 0x000ee200080011ff */
[----:B------:R-:W-:Y:S01]  /*6f90*/  BSSY B1, `(.L_x_121) ;  /* 0x0000012000017945 */ /* 0x000fe20003800000 */
[----:B---3--:R-:W-:Y:S03]  /*6fa0*/  @P1 SEL R82, RZ, 0x1, !P0 ;  /* 0x00000001ff521807 */ /* 0x008fe60004000000 */
[----:B------:R-:W-:Y:S05]  /*6fb0*/  @!P1 BRA `(.L_x_122) ;  /* 0x00000000003c9947 */ /* 0x000fea0003800000 */
[----:B------:R-:W-:Y:S01]  /*6fc0*/  ISETP.NE.AND P1, PT, R85, RZ, PT ;  /* 0x000000ff5500720c */ /* 0x000fe20003f25270 */
[----:B------:R-:W-:Y:S01]  /*6fd0*/  BSSY B0, `(.L_x_123) ;  /* 0x0000009000007945 */ /* 0x000fe20003800000 */
[----:B------:R-:W-:Y:S11]  /*6fe0*/  ISETP.NE.AND P0, PT, R82, RZ, PT ;  /* 0x000000ff5200720c */ /* 0x000ff60003f05270 */
[----:B------:R-:W-:Y:S05]  /*6ff0*/  @P1 IMAD R80, R80, 0x1000, R81 ;  /* 0x0000100050501824 */ /* 0x000fea00078e0251 */
[----:B------:R-:W-:Y:S05]  /*7000*/  @P1 IADD3 R3, PT, PT, R80, UR48, RZ ;  /* 0x0000003050031c10 */ /* 0x000fea000fffe0ff */
[----:B--2---:R-:W-:Y:S01]  /*7010*/  @P1 IMAD.IADD R0, R84, 0x1, R3 ;  /* 0x0000000154001824 */ /* 0x004fe200078e0203 */
[----:B------:R-:W-:Y:S06]  /*7020*/  @P0 BRA `(.L_x_124) ;  /* 0x00000000000c0947 */ /* 0x000fec0003800000 */
[----:B------:R-:W-:Y:S04]  /*7030*/  SHF.L.U32 R83, R83, 0x1f, RZ ;  /* 0x0000001f53537819 */ /* 0x000fe800000006ff */
[----:B------:R-:W2:Y:S02]  /*7040*/  SYNCS.PHASECHK.TRANS64.TRYWAIT P0, [R2+URZ+0x80], R83 ;  /* 0x00008053020075a7 */ /* 0x000ea400080011ff */
[----:B--2---:R-:W-:Y:S05]  /*7050*/  @!P0 BRA `(.L_x_125) ;  /* 0x0000001400f88947 */ /* 0x004fea0003800000 */
.L_x_124:
[----:B------:R-:W-:Y:S05]  /*7060*/  BSYNC B0 ;  /* 0x0000000000007941 */ /* 0x000fea0003800000 */
.L_x_123:
[----:B------:R-:W-:Y:S11]  /*7070*/  ISETP.NE.AND P0, PT, R85, RZ, PT ;  /* 0x000000ff5500720c */ /* 0x000ff60003f05270 */
[----:B------:R-:W-:Y:S02]  /*7080*/  @!UPT UIADD3 URZ, UPT, UPT, URZ, URZ, URZ ;  /* 0x000000fffffff290 */ /* 0x000fe4000fffe0ff */
[----:B------:R3:W4:Y:S04]  /*7090*/  @P0 LDS.128 R40, [R80+UR48+0x200] ;  /* 0x0002003050280984 */ /* 0x0007280008000c00 */
[----:B------:R3:W1:Y:S02]  /*70a0*/  @P0 LDS.128 R48, [R0+0x200] ;  /* 0x0002000000300984 */ /* 0x0006640000000c00 */
.L_x_122:
[----:B------:R-:W-:Y:S05]  /*70b0*/  BSYNC B1 ;  /* 0x0000000000017941 */ /* 0x000fea0003800000 */
.L_x_121:
[----:B------:R-:W-:Y:S05]  /*70c0*/  VIADD R3, R34, 0x10 ;  /* 0x0000001022037836 */ /* 0x000fea0000000000 */
[----:B------:R-:W-:Y:S04]  /*70d0*/  SHF.R.U32.HI R3, RZ, 0x15, R3 ;  /* 0x00000015ff037819 */ /* 0x000fe80000011603 */
[----:B------:R-:W-:Y:S11]  /*70e0*/  LOP3.LUT P0, RZ, R3, 0x3, R70, 0x48, !PT ;  /* 0x0000000303ff7812 */ /* 0x000ff60007804846 */
[----:B------:R-:W-:Y:S02]  /*70f0*/  @!UPT UIADD3 URZ, UPT, UPT, URZ, URZ, URZ ;  /* 0x000000fffffff290 */ /* 0x000fe4000fffe0ff */
[----:B------:R-:W-:Y:S05]  /*7100*/  @!P0 BRA `(.L_x_126) ;  /* 0x0000000000408947 */ /* 0x000fea0003800000 */
[----:B------:R-:W5:Y:S01]  /*7110*/  LDCU.64 UR8, c[0x4][0x70] ;  /* 0x01000e00ff0877ac */ /* 0x000f620008000a00 */
[----:B------:R-:W-:Y:S01]  /*7120*/  MOV R3, 0x0 ;  /* 0x0000000000037802 */ /* 0x000fe20000000f00 */
[----:B------:R-:W-:Y:S02]  /*7130*/  HFMA2 R12, -RZ, RZ, 0, 5.9604644775390625e-08 ;  /* 0x00000001ff0c7431 */ /* 0x000fe400000001ff */
[----:B------:R-:W-:Y:S02]  /*7140*/  IMAD.MOV.U32 R8, RZ, RZ, 0x192 ;  /* 0x00000192ff087424 */ /* 0x000fe400078e00ff */
[----:B------:R-:W-:Y:S01]  /*7150*/  IMAD.MOV.U32 R13, RZ, RZ, RZ ;  /* 0x000000ffff0d7224 */ /* 0x000fe200078e00ff */
[----:B------:R-:W3:Y:S01]  /*7160*/  LDCU.64 UR6, c[0x4][0x78] ;  /* 0x01000f00ff0677ac */ /* 0x000ee20008000a00 */
[----:B--2---:R-:W2:Y:S01]  /*7170*/  LDC.64 R2, c[0x4][R3] ;  /* 0x0100000003027b82 */ /* 0x004ea20000000a00 */
[----:B------:R-:W4:Y:S01]  /*7180*/  LDCU.64 UR4, c[0x4][0x10] ;  /* 0x01000200ff0477ac */ /* 0x000f220008000a00 */
[----:B-----5:R-:W-:Y:S01]  /*7190*/  MOV R5, UR9 ;  /* 0x0000000900057c02 */ /* 0x020fe20008000f00 */
[----:B------:R-:W-:Y:S01]  /*71a0*/  IMAD.U32 R4, RZ, RZ, UR8 ;  /* 0x00000008ff047e24 */ /* 0x000fe2000f8e00ff */
[----:B---3--:R-:W-:Y:S01]  /*71b0*/  MOV R7, UR7 ;  /* 0x0000000700077c02 */ /* 0x008fe20008000f00 */
[----:B------:R-:W-:Y:S01]  /*71c0*/  IMAD.U32 R6, RZ, RZ, UR6 ;  /* 0x00000006ff067e24 */ /* 0x000fe2000f8e00ff */
[----:B----4-:R-:W-:Y:S01]  /*71d0*/  MOV R11, UR5 ;  /* 0x00000005000b7c02 */ /* 0x010fe20008000f00 */
[----:B------:R-:W-:Y:S02]  /*71e0*/  IMAD.U32 R10, RZ, RZ, UR4 ;  /* 0x00000004ff0a7e24 */ /* 0x000fe4000f8e00ff */
[----:B------:R-:W-:Y:S07]  /*71f0*/  LEPC R20, `(.L_x_126) ;  /* 0x000000001014794e */ /* 0x000fee0000000000 */
[----:B-12---:R-:W-:Y:S05]  /*7200*/  CALL.ABS.NOINC R2 ;  /* 0x0000000002007343 */ /* 0x006fea0003c00000 */
.L_x_126:
[----:B------:R-:W-:Y:S01]  /*7210*/  ISETP.NE.AND P0, PT, R74, RZ, PT ;  /* 0x000000ff4a00720c */ /* 0x000fe20003f05270 */
[----:B------:R-:W-:Y:S05]  /*7220*/  WARPSYNC.ALL ;  /* 0x0000000000007948 */ /* 0x000fea0003800000 */
[----:B------:R-:W-:Y:S01]  /*7230*/  R2UR UR4, R34 ;  /* 0x00000000220472ca */ /* 0x000fe200000e0000 */
[----:B------:R-:W-:Y:S01]  /*7240*/  BSSY.RECONVERGENT B0, `(.L_x_127) ;  /* 0x000005a000007945 */ /* 0x000fe20003800200 */
[C---:B----4-:R-:W-:Y:S02]  /*7250*/  SHF.L.U32 R20, R40.reuse, 0x10, RZ ;  /* 0x0000001028147819 */ /* 0x050fe400000006ff */
[----:B------:R-:W-:Y:S02]  /*7260*/  LOP3.LUT R36, R40, 0xffff0000, RZ, 0xc0, !PT ;  /* 0xffff000028247812 */ /* 0x000fe400078ec0ff */
[C---:B------:R-:W-:Y:S02]  /*7270*/  SHF.L.U32 R21, R41.reuse, 0x10, RZ ;  /* 0x0000001029157819 */ /* 0x040fe400000006ff */
[----:B------:R-:W-:Y:S02]  /*7280*/  LOP3.LUT R37, R41, 0xffff0000, RZ, 0xc0, !PT ;  /* 0xffff000029257812 */ /* 0x000fe400078ec0ff */
[C---:B-1----:R-:W-:Y:S02]  /*7290*/  SHF.L.U32 R39, R42.reuse, 0x10, RZ ;  /* 0x000000102a277819 */ /* 0x042fe400000006ff */
[----:B------:R-:W-:Y:S01]  /*72a0*/  LOP3.LUT R38, R42, 0xffff0000, RZ, 0xc0, !PT ;  /* 0xffff00002a267812 */ /* 0x000fe200078ec0ff */
[----:B------:R-:W1:Y:S01]  /*72b0*/  LDTM.x16 R4, tmem[UR4+0x10] ;  /* 0x00001004000479ee */ /* 0x000e620008240000 */
[C---:B------:R-:W-:Y:S01]  /*72c0*/  SHF.L.U32 R40, R43.reuse, 0x10, RZ ;  /* 0x000000102b287819 */ /* 0x040fe200000006ff */
[----:B------:R-:W-:Y:S01]  /*72d0*/  NOP ;  /* 0x0000000000007918 */ /* 0x000fe20000000000 */
[----:B------:R-:W-:Y:S02]  /*72e0*/  LOP3.LUT R42, R43, 0xffff0000, RZ, 0xc0, !PT ;  /* 0xffff00002b2a7812 */ /* 0x000fe400078ec0ff */
[C---:B------:R-:W-:Y:S02]  /*72f0*/  SHF.L.U32 R41, R48.reuse, 0x10, RZ ;  /* 0x0000001030297819 */ /* 0x040fe400000006ff */
[----:B------:R-:W-:Y:S02]  /*7300*/  LOP3.LUT R44, R48, 0xffff0000, RZ, 0xc0, !PT ;  /* 0xffff0000302c7812 */ /* 0x000fe400078ec0ff */
[----:B------:R-:W-:Y:S02]  /*7310*/  MOV R81, UR43 ;  /* 0x0000002b00517c02 */ /* 0x000fe40008000f00 */
[C---:B------:R-:W-:Y:S02]  /*7320*/  SHF.L.U32 R43, R49.reuse, 0x10, RZ ;  /* 0x00000010312b7819 */ /* 0x040fe400000006ff */
[----:B------:R-:W-:Y:S02]  /*7330*/  LOP3.LUT R46, R49, 0xffff0000, RZ, 0xc0, !PT ;  /* 0xffff0000312e7812 */ /* 0x000fe400078ec0ff */
[----:B------:R-:W-:Y:S02]  /*7340*/  SHF.L.U32 R45, R50, 0x10, RZ ;  /* 0x00000010322d7819 */ /* 0x000fe400000006ff */
[----:B------:R-:W-:Y:S02]  /*7350*/  LEA R82, R81, R68, 0xb ;  /* 0x0000004451527211 */ /* 0x000fe400078e58ff */
[----:B------:R-:W-:Y:S02]  /*7360*/  IADD3 R76, PT, PT, R76, 0x100, RZ ;  /* 0x000001004c4c7810 */ /* 0x000fe40007ffe0ff */
[----:B------:R-:W-:Y:S02]  /*7370*/  LEA R85, R82, UR48, 0x1 ;  /* 0x0000003052557c11 */ /* 0x000fe4000f8e08ff */
[----:B------:R-:W-:Y:S01]  /*7380*/  LOP3.LUT R76, R76, 0xfefffff8, RZ, 0xc0, !PT ;  /* 0xfefffff84c4c7812 */ /* 0x000fe200078ec0ff */
[----:B-1----:R-:W-:Y:S01]  /*7390*/  FMUL R4, R32, R4 ;  /* 0x0000000420047220 */ /* 0x002fe20000400000 */
[----:B------:R-:W-:Y:S01]  /*73a0*/  IADD3 R84, PT, PT, R84, R85, RZ ;  /* 0x0000005554547210 */ /* 0x000fe20007ffe0ff */
[C---:B------:R-:W-:Y:S01]  /*73b0*/  FMUL R5, R32.reuse, R5 ;  /* 0x0000000520057220 */ /* 0x040fe20000400000 */
[----:B------:R1:W-:Y:S01]  /*73c0*/  SYNCS.ARRIVE.TRANS64.RED.A1T0 RZ, [R76+URZ], RZ ;  /* 0x000000ff4cff79a7 */ /* 0x0003e200081004ff */
[C---:B------:R-:W-:Y:S01]  /*73d0*/  FFMA R4, R35.reuse, R20, R4 ;  /* 0x0000001423047223 */ /* 0x040fe20000000004 */
[C---:B------:R-:W-:Y:S01]  /*73e0*/  FMUL R6, R32.reuse, R6 ;  /* 0x0000000620067220 */ /* 0x040fe20000400000 */
[C---:B------:R-:W-:Y:S01]  /*73f0*/  FFMA R5, R35.reuse, R36, R5 ;  /* 0x0000002423057223 */ /* 0x040fe20000000005 */
[C---:B--23--:R-:W-:Y:S01]  /*7400*/  FMUL R0, R32.reuse, R7 ;  /* 0x0000000720007220 */ /* 0x04cfe20000400000 */
[C---:B------:R-:W-:Y:S01]  /*7410*/  FMUL R2, R32.reuse, R8 ;  /* 0x0000000820027220 */ /* 0x040fe20000400000 */
[C---:B------:R-:W-:Y:S01]  /*7420*/  FMUL R3, R32.reuse, R9 ;  /* 0x0000000920037220 */ /* 0x040fe20000400000 */
[C---:B------:R-:W-:Y:S01]  /*7430*/  FFMA R6, R35.reuse, R21, R6 ;  /* 0x0000001523067223 */ /* 0x040fe20000000006 */
        /* <DEDUP_REMOVED lines=10> */
[----:B------:R-:W-:Y:S01]  /*74e0*/  FMUL R15, R32, R15 ;  /* 0x0000000f200f7220 */ /* 0x000fe20000400000 */
[C---:B------:R-:W-:Y:S01]  /*74f0*/  FFMA R8, R35.reuse, R41, R8 ;  /* 0x0000002923087223 */ /* 0x040fe20000000008 */
[----:B------:R-:W-:Y:S01]  /*7500*/  LOP3.LUT R48, R50, 0xffff0000, RZ, 0xc0, !PT ;  /* 0xffff000032307812 */ /* 0x000fe200078ec0ff */
[C---:B------:R-:W-:Y:S01]  /*7510*/  FMUL R12, R32.reuse, R16 ;  /* 0x00000010200c7220 */ /* 0x040fe20000400000 */
[----:B------:R-:W-:Y:S01]  /*7520*/  FFMA R9, R35, R44, R9 ;  /* 0x0000002c23097223 */ /* 0x000fe20000000009 */
[----:B------:R-:W-:Y:S01]  /*7530*/  SHF.L.U32 R47, R51, 0x10, RZ ;  /* 0x00000010332f7819 */ /* 0x000fe200000006ff */
[C---:B------:R-:W-:Y:S01]  /*7540*/  FMUL R13, R32.reuse, R17 ;  /* 0x00000011200d7220 */ /* 0x040fe20000400000 */
[----:B------:R-:W-:Y:S01]  /*7550*/  FFMA R10, R35, R43, R10 ;  /* 0x0000002b230a7223 */ /* 0x000fe2000000000a */
[----:B------:R-:W-:Y:S01]  /*7560*/  LOP3.LUT R50, R51, 0xffff0000, RZ, 0xc0, !PT ;  /* 0xffff000033327812 */ /* 0x000fe200078ec0ff */
[C---:B------:R-:W-:Y:S01]  /*7570*/  FMUL R14, R32.reuse, R18 ;  /* 0x00000012200e7220 */ /* 0x040fe20000400000 */
[----:B------:R-:W-:Y:S01]  /*7580*/  FFMA R15, R35, R46, R15 ;  /* 0x0000002e230f7223 */ /* 0x000fe2000000000f */
[----:B------:R-:W-:Y:S01]  /*7590*/  FMUL R19, R32, R19 ;  /* 0x0000001320137220 */ /* 0x000fe20000400000 */
[----:B------:R-:W-:Y:S01]  /*75a0*/  F2FP.BF16.F32.PACK_AB R64, R5, R4 ;  /* 0x000000040540723e */ /* 0x000fe200000010ff */
[C---:B------:R-:W-:Y:S01]  /*75b0*/  FFMA R12, R35.reuse, R45, R12 ;  /* 0x0000002d230c7223 */ /* 0x040fe2000000000c */
[----:B------:R-:W-:Y:S01]  /*75c0*/  F2FP.BF16.F32.PACK_AB R65, R0, R6 ;  /* 0x000000060041723e */ /* 0x000fe200000010ff */
[----:B------:R-:W-:Y:S01]  /*75d0*/  FFMA R13, R35, R48, R13 ;  /* 0x00000030230d7223 */ /* 0x000fe2000000000d */
[----:B------:R-:W-:Y:S01]  /*75e0*/  F2FP.BF16.F32.PACK_AB R66, R3, R2 ;  /* 0x000000020342723e */ /* 0x000fe200000010ff */
[----:B------:R-:W-:Y:S01]  /*75f0*/  FFMA R14, R35, R47, R14 ;  /* 0x0000002f230e7223 */ /* 0x000fe2000000000e */
[----:B------:R-:W-:Y:S01]  /*7600*/  F2FP.BF16.F32.PACK_AB R67, R11, R7 ;  /* 0x000000070b43723e */ /* 0x000fe200000010ff */
[----:B------:R-:W-:Y:S01]  /*7610*/  FFMA R19, R35, R50, R19 ;  /* 0x0000003223137223 */ /* 0x000fe20000000013 */
[----:B------:R-:W-:Y:S02]  /*7620*/  F2FP.BF16.F32.PACK_AB R80, R9, R8 ;  /* 0x000000080950723e */ /* 0x000fe400000010ff */
[----:B------:R-:W-:Y:S01]  /*7630*/  F2FP.BF16.F32.PACK_AB R81, R15, R10 ;  /* 0x0000000a0f51723e */ /* 0x000fe200000010ff */
[----:B------:R1:W-:Y:S01]  /*7640*/  STS.128 [R85+0x200], R64 ;  /* 0x0002004055007388 */ /* 0x0003e20000000c00 */
        /* <DEDUP_REMOVED lines=11> */
[----:B------:R-:W-:Y:S02]  /*7700*/  UIADD3 UR12, UP0, UPT, UR54, 0x680, URZ ;  /* 0x00000680360c7890 */ /* 0x000fe4000ff1e0ff */
[----:B------:R-:W-:Y:S02]  /*7710*/  ULEA UR4, UR43, UR48, 0xc ;  /* 0x000000302b047291 */ /* 0x000fe4000f8e60ff */
[----:B------:R-:W-:Y:S02]  /*7720*/  UIADD3 UR9, UPT, UPT, UR41, 0x10, URZ ;  /* 0x0000001029097890 */ /* 0x000fe4000fffe0ff */
[----:B------:R-:W-:Y:S02]  /*7730*/  UIADD3 UR8, UPT, UPT, UR4, 0x200, URZ ;  /* 0x0000020004087890 */ /* 0x000fe4000fffe0ff */
[----:B------:R-:W-:Y:S01]  /*7740*/  UIADD3.X UR13, UPT, UPT, URZ, UR55, URZ, UP0, !UPT ;  /* 0x00000037ff0d7290 */ /* 0x000fe200087fe4ff */
[----:B------:R-:W-:Y:S01]  /*7750*/  UMOV UR10, UR42 ;  /* 0x0000002a000a7c82 */ /* 0x000fe20008000000 */
[----:B------:R-:W-:Y:S01]  /*7760*/  UMOV UR11, UR36 ;  /* 0x00000024000b7c82 */ /* 0x000fe20008000000 */
[----:B------:R-:W-:Y:S02]  /*7770*/  UIADD3 UR5, UPT, UPT, UR41, 0x30, URZ ;  /* 0x0000003029057890 */ /* 0x000fe4000fffe0ff */
[----:B------:R-:W-:Y:S01]  /*7780*/  UIADD3 UR4, UPT, UPT, UR4, 0xa00, URZ ;  /* 0x00000a0004047890 */ /* 0x000fe2000fffe0ff */
[----:B------:R-:W-:Y:S03]  /*7790*/  UMOV UR6, UR42 ;  /* 0x0000002a00067c82 */ /* 0x000fe60008000000 */
[----:B------:R2:W-:Y:S01]  /*77a0*/  UTMASTG.3D [UR8], [UR12] ;  /* 0x000000080c0073b5 */ /* 0x0005e20008010000 */
[----:B------:R-:W-:Y:S04]  /*77b0*/  UMOV UR7, UR36 ;  /* 0x0000002400077c82 */ /* 0x000fe80008000000 */
[----:B------:R2:W-:Y:S02]  /*77c0*/  UTMASTG.3D [UR4], [UR12] ;  /* 0x000000040c0073b5 */ /* 0x0005e40008010000 */
[----:B--2---:R0:W-:Y:S02]  /*77d0*/  UTMACMDFLUSH ;  /* 0x00000000000079b7 */ /* 0x0041e40000000000 */
.L_x_128:
[----:B------:R-:W-:Y:S05]  /*77e0*/  BSYNC.RECONVERGENT B0 ;  /* 0x0000000000007941 */ /* 0x000fea0003800200 */
.L_x_127:
[----:B------:R-:W-:Y:S01]  /*77f0*/  UIADD3 UR43, UPT, UPT, UR43, 0x1, URZ ;  /* 0x000000012b2b7890 */ /* 0x000fe2000fffe0ff */
[----:B------:R-:W-:Y:S03]  /*7800*/  BSSY.RECONVERGENT B0, `(.L_x_129) ;  /* 0x0000008000007945 */ /* 0x000fe60003800200 */
[----:B------:R-:W-:Y:S04]  /*7810*/  UISETP.NE.AND UP0, UPT, UR43, 0x3, UPT ;  /* 0x000000032b00788c */ /* 0x000fe8000bf05270 */
[----:B------:R-:W-:Y:S02]  /*7820*/  UISETP.EQ.XOR UP1, UPT, UR40, 0x3, !UP0 ;  /* 0x000000032800788c */ /* 0x000fe4000c722a70 */
[----:B------:R-:W-:Y:S02]  /*7830*/  USEL UR56, UR43, URZ, UP0 ;  /* 0x000000ff2b387287 */ /* 0x000fe40008000000 */
[----:B------:R-:W-:Y:S04]  /*7840*/  USEL UR4, URZ, 0x1, !UP1 ;  /* 0x00000001ff047887 */ /* 0x000fe8000c800000 */
[----:B------:R-:W-:Y:S01]  /*7850*/  ULOP3.LUT UR51, UR51, UR4, URZ, 0x3c, !UPT ;  /* 0x0000000433337292 */ /* 0x000fe2000f8e3cff */
[----:B------:R-:W-:Y:S11]  /*7860*/  @P0 BRA `(.L_x_130) ;  /* 0x0000000000040947 */ /* 0x000ff60003800000 */
[----:B------:R-:W-:Y:S04]  /*7870*/  DEPBAR.LE SB0, 0x1 ;  /* 0x000080400000791a */ /* 0x000fe80000000000 */
.L_x_130:
[----:B------:R-:W-:Y:S05]  /*7880*/  BSYNC.RECONVERGENT B0 ;  /* 0x0000000000007941 */ /* 0x000fea0003800200 */
.L_x_129:
[----:B------:R-:W-:Y:S01]  /*7890*/  BAR.SYNC.DEFER_BLOCKING 0x1, 0x80 ;  /* 0x0042000000007b1d */ /* 0x000fe20000010000 */
[----:B------:R-:W-:Y:S01]  /*78a0*/  UISETP.NE.AND UP0, UPT, UR50, -0x2, UPT ;  /* 0xfffffffe3200788c */ /* 0x000fe2000bf05270 */
[----:B------:R-:W-:Y:S08]  /*78b0*/  IADD3 R0, PT, PT, R30, 0x1, RZ ;  /* 0x000000011e007810 */ /* 0x000ff00007ffe0ff */
[----:B------:R-:W-:Y:S05]  /*78c0*/  BRA.U !UP0, `(.L_x_131) ;  /* 0x0000000108287547 */ /* 0x000fea000b800000 */
[----:B------:R-:W-:Y:S01]  /*78d0*/  ISETP.NE.AND P0, PT, R79, RZ, PT ;  /* 0x000000ff4f00720c */ /* 0x000fe20003f05270 */
[----:B------:R-:W-:Y:S01]  /*78e0*/  IMAD.U32 R3, RZ, RZ, UR49 ;  /* 0x00000031ff037e24 */ /* 0x000fe2000f8e00ff */
[----:B------:R-:W-:Y:S01]  /*78f0*/  UIADD3 UR49, UPT, UPT, UR49, 0x1, URZ ;  /* 0x0000000131317890 */ /* 0x000fe2000fffe0ff */
[----:B------:R-:W-:Y:S03]  /*7900*/  IMAD.U32 R2, RZ, RZ, UR37 ;  /* 0x00000025ff027e24 */ /* 0x000fe6000f8e00ff */
[----:B------:R-:W-:Y:S04]  /*7910*/  UISETP.NE.AND UP0, UPT, UR49, 0x3, UPT ;  /* 0x000000033100788c */ /* 0x000fe8000bf05270 */
[----:B------:R-:W-:Y:S03]  /*7920*/  USEL UR49, UR49, URZ, UP0 ;  /* 0x000000ff31317287 */ /* 0x000fe60008000000 */
[----:B------:R-:W-:Y:S05]  /*7930*/  @P0 LEA R3, R3, UR48, 0x3 ;  /* 0x0000003003030c11 */ /* 0x000fea000f8e18ff */
[----:B------:R-:W-:Y:S05]  /*7940*/  @P0 VIADD R3, R3, 0x98 ;  /* 0x0000009803030836 */ /* 0x000fea0000000000 */
[----:B------:R-:W-:Y:S04]  /*7950*/  @P0 PRMT R2, R2, 0x654, R3 ;  /* 0x0000065402020816 */ /* 0x000fe80000000003 */
[----:B------:R2:W-:Y:S03]  /*7960*/  @P0 SYNCS.ARRIVE.TRANS64.RED.A1T0 RZ, [R2+URZ], RZ ;  /* 0x000000ff02ff09a7 */ /* 0x0005e600081004ff */
.L_x_131:
[----:B------:R-:W-:Y:S01]  /*7970*/  ISETP.NE.AND P2, PT, R75, RZ, PT ;  /* 0x000000ff4b00720c */ /* 0x000fe20003f45270 */
[----:B------:R-:W-:Y:S01]  /*7980*/  UIADD3 UR50, UPT, UPT, UR50, 0x2, URZ ;  /* 0x0000000232327890 */ /* 0x000fe2000fffe0ff */
[----:B------:R-:W-:Y:S01]  /*7990*/  ISETP.NE.AND P0, PT, R78, 0x2, PT ;  /* 0x000000024e00780c */ /* 0x000fe20003f05270 */
[----:B------:R-:W-:Y:S01]  /*79a0*/  IMAD.IADD R20, R29, 0x1, R58 ;  /* 0x000000011d147824 */ /* 0x000fe200078e023a */
[----:B------:R-:W-:Y:S01]  /*79b0*/  ISETP.NE.AND P1, PT, R0, 0x4, PT ;  /* 0x000000040000780c */ /* 0x000fe20003f25270 */
[----:B------:R-:W-:Y:S01]  /*79c0*/  IMAD.IADD R21, R31, 0x1, R60 ;  /* 0x000000011f157824 */ /* 0x000fe200078e023c */
[----:B------:R-:W-:Y:S02]  /*79d0*/  SEL R3, RZ, 0x1, P0 ;  /* 0x00000001ff037807 */ /* 0x000fe40000000000 */
[----:B--2---:R-:W-:Y:S02]  /*79e0*/  SEL R2, RZ, 0x1, P1 ;  /* 0x00000001ff027807 */ /* 0x004fe40000800000 */
[----:B------:R-:W-:Y:S02]  /*79f0*/  LOP3.LUT R72, R72, R3, RZ, 0x3c, !PT ;  /* 0x0000000348487212 */ /* 0x000fe400078e3cff */
[----:B------:R-:W-:Y:S02]  /*7a00*/  LOP3.LUT R73, R73, R2, RZ, 0x3c, !PT ;  /* 0x0000000249497212 */ /* 0x000fe400078e3cff */
[----:B------:R-:W-:Y:S02]  /*7a10*/  @P2 R2UR UR36, R71 ;  /* 0x00000000472422ca */ /* 0x000fe400000e0000 */
[----:B------:R-:W-:Y:S02]  /*7a20*/  SEL R78, R78, RZ, P0 ;  /* 0x000000ff4e4e7207 */ /* 0x000fe40000000000 */
[----:B------:R-:W-:Y:S01]  /*7a30*/  SEL R30, R0, RZ, P1 ;  /* 0x000000ff001e7207 */ /* 0x000fe20000800000 */
[----:B------:R-:W-:Y:S10]  /*7a40*/  @P2 BRA `(.L_x_132) ;  /* 0xffffffdc00c82947 */ /* 0x000ff4000383ffff */
[----:B------:R-:W-:-:S09]  /*7a50*/  UISETP.NE.AND UP0, UPT, UR53, URZ, UPT ;  /* 0x000000ff3500728c */ /* 0x000fd2000bf05270 */
[----:B------:R-:W-:Y:S05]  /*7a60*/  BRA.U !UP0, `(.L_x_133) ;  /* 0x0000000108487547 */ /* 0x000fea000b800000 */
[----:B------:R-:W2:Y:S02]  /*7a70*/  LDCU.64 UR4, c[0x0][0x890] ;  /* 0x00011200ff0477ac */ /* 0x000ea40008000a00 */
[----:B--2---:R-:W-:-:S04]  /*7a80*/  UISETP.NE.U32.AND UP0, UPT, UR4, URZ, UPT ;  /* 0x000000ff0400728c */ /* 0x004fc8000bf05070 */
[----:B------:R-:W-:-:S09]  /*7a90*/  UISETP.NE.AND.EX UP0, UPT, UR5, URZ, UPT, UP0 ;  /* 0x000000ff0500728c */ /* 0x000fd2000bf05300 */
[----:B------:R-:W-:Y:S05]  /*7aa0*/  BRA.U UP0, `(.L_x_134) ;  /* 0x00000001000c7547 */ /* 0x000fea000b800000 */
[----:B------:R-:W-:-:S13]  /*7ab0*/  FSETP.NEU.AND P0, PT, R35, RZ, PT ;  /* 0x000000ff2300720b */ /* 0x000fda0003f0d000 */
[----:B------:R-:W-:Y:S05]  /*7ac0*/  @!P0 EXIT ;  /* 0x000000000000894d */ /* 0x000fea0003800000 */
[----:B------:R-:W-:Y:S05]  /*7ad0*/  BRA `(.L_x_133) ;  /* 0x00000000002c7947 */ /* 0x000fea0003800000 */
.L_x_134:
[----:B------:R-:W-:Y:S01]  /*7ae0*/  ISETP.NE.AND P0, PT, R77, RZ, PT ;  /* 0x000000ff4d00720c */ /* 0x000fe20003f05270 */
[----:B------:R-:W-:-:S12]  /*7af0*/  BSSY.RECONVERGENT B0, `(.L_x_133) ;  /* 0x0000009000007945 */ /* 0x000fd80003800200 */
[----:B------:R-:W-:Y:S05]  /*7b00*/  @P0 BRA `(.L_x_135) ;  /* 0x0000000000140947 */ /* 0x000fea0003800000 */
[----:B------:R-:W2:Y:S02]  /*7b10*/  LDCU.64 UR4, c[0x0][0x888] ;  /* 0x00011100ff0477ac */ /* 0x000ea40008000a00 */
[----:B--2---:R-:W-:-:S04]  /*7b20*/  ISETP.NE.U32.AND P0, PT, RZ, UR4, PT ;  /* 0x00000004ff007c0c */ /* 0x004fc8000bf05070 */
[----:B------:R-:W-:-:S13]  /*7b30*/  ISETP.NE.AND.EX P0, PT, RZ, UR5, PT, P0 ;  /* 0x00000005ff007c0c */ /* 0x000fda000bf05300 */
[----:B------:R-:W-:Y:S05]  /*7b40*/  @!P0 EXIT ;  /* 0x000000000000894d */ /* 0x000fea0003800000 */
[----:B------:R-:W-:Y:S05]  /*7b50*/  BRA `(.L_x_136) ;  /* 0x0000000000087947 */ /* 0x000fea0003800000 */
.L_x_135:
[----:B------:R-:W-:-:S13]  /*7b60*/  FSETP.NEU.AND P0, PT, R35, RZ, PT ;  /* 0x000000ff2300720b */ /* 0x000fda0003f0d000 */
[----:B------:R-:W-:Y:S05]  /*7b70*/  @!P0 EXIT ;  /* 0x000000000000894d */ /* 0x000fea0003800000 */
.L_x_136:
[----:B------:R-:W-:Y:S05]  /*7b80*/  BSYNC.RECONVERGENT B0 ;  /* 0x0000000000007941 */ /* 0x000fea0003800200 */
.L_x_133:
[----:B------:R-:W-:Y:S01]  /*7b90*/  ULEA UR4, UR49, UR48, 0x3 ;  /* 0x0000003031047291 */ /* 0x000fe2000f8e18ff */
[----:B------:R-:W-:-:S04]  /*7ba0*/  DEPBAR.LE SB0, 0x0 ;  /* 0x000080000000791a */ /* 0x000fc80000000000 */
[----:B------:R-:W-:-:S04]  /*7bb0*/  UIADD3 UR4, UPT, UPT, UR4, 0x98, URZ ;  /* 0x0000009804047890 */ /* 0x000fc8000fffe0ff */
[----:B------:R-:W-:-:S09]  /*7bc0*/  UPRMT UR4, UR37, 0x654, UR4 ;  /* 0x0000065425047896 */ /* 0x000fd20008000004 */
[----:B------:R-:W-:Y:S01]  /*7bd0*/  SYNCS.ARRIVE.TRANS64.RED.A1T0 RZ, [UR4], RZ ;  /* 0x000000ffffff79a7 */ /* 0x000fe20008100404 */
[----:B------:R-:W-:Y:S05]  /*7be0*/  EXIT ;  /* 0x000000000000794d */ /* 0x000fea0003800000 */
.L_x_24:
[----:B--2---:R2:W4:Y:S02]  /*7bf0*/  SYNCS.PHASECHK.TRANS64.TRYWAIT P0, [R3+URZ+0x130], R2 ;  /* 0x00013002030075a7 */ /* 0x00452400080011ff */
[----:B----4-:R-:W-:Y:S05]  /*7c00*/  @!P0 NANOSLEEP.SYNCS 0x989680 ;  /* 0x009896800000895d */ /* 0x010fea0003900000 */
[----:B------:R-:W4:Y:S02]  /*7c10*/  @!P0 SYNCS.PHASECHK.TRANS64 P0, [R3+URZ+0x130], R2 ;  /* 0x00013002030085a7 */ /* 0x000f2400080010ff */
[----:B----4-:R-:W-:Y:S05]  /*7c20*/  @!P0 BRA `(.L_x_24) ;  /* 0xfffffffc00f08947 */ /* 0x010fea000383ffff */
[----:B------:R-:W-:Y:S05]  /*7c30*/  BRA `(.L_x_137) ;  /* 0xffffff9c00107947 */ /* 0x000fea000383ffff */
.L_x_27:
[----:B-1----:R-:W-:-:S07]  /*7c40*/  MOV R2, UR33 ;  /* 0x0000002100027c02 */ /* 0x002fce0008000f00 */
.L_x_138:
[----:B-1----:R1:W2:Y:S02]  /*7c50*/  SYNCS.PHASECHK.TRANS64.TRYWAIT P0, [R2+URZ+0x40], R5 ;  /* 0x00004005020075a7 */ /* 0x0022a400080011ff */
[----:B--2---:R-:W-:Y:S05]  /*7c60*/  @!P0 NANOSLEEP.SYNCS 0x989680 ;  /* 0x009896800000895d */ /* 0x004fea0003900000 */
[----:B------:R-:W2:Y:S02]  /*7c70*/  @!P0 SYNCS.PHASECHK.TRANS64 P0, [R2+URZ+0x40], R5 ;  /* 0x00004005020085a7 */ /* 0x000ea400080010ff */
[----:B--2---:R-:W-:Y:S05]  /*7c80*/  @!P0 BRA `(.L_x_138) ;  /* 0xfffffffc00f08947 */ /* 0x004fea000383ffff */
[----:B------:R-:W-:Y:S05]  /*7c90*/  BRA `(.L_x_26) ;  /* 0xffffff9c00787947 */ /* 0x000fea000383ffff */
.L_x_34:
[----:B-1----:R-:W-:-:S07]  /*7ca0*/  MOV R2, UR33 ;  /* 0x0000002100027c02 */ /* 0x002fce0008000f00 */
.L_x_139:
[----:B-1----:R1:W2:Y:S02]  /*7cb0*/  SYNCS.PHASECHK.TRANS64.TRYWAIT P0, [R2+URZ+0x40], R5 ;  /* 0x00004005020075a7 */ /* 0x0022a400080011ff */
[----:B--2---:R-:W-:Y:S05]  /*7cc0*/  @!P0 NANOSLEEP.SYNCS 0x989680 ;  /* 0x009896800000895d */ /* 0x004fea0003900000 */
[----:B------:R-:W2:Y:S02]  /*7cd0*/  @!P0 SYNCS.PHASECHK.TRANS64 P0, [R2+URZ+0x40], R5 ;  /* 0x00004005020085a7 */ /* 0x000ea400080010ff */
[----:B--2---:R-:W-:Y:S05]  /*7ce0*/  @!P0 BRA `(.L_x_139) ;  /* 0xfffffffc00f08947 */ /* 0x004fea000383ffff */
[----:B------:R-:W-:Y:S05]  /*7cf0*/  BRA `(.L_x_33) ;  /* 0xffffffa000647947 */ /* 0x000fea000383ffff */
.L_x_39:
[----:B-1----:R1:W2:Y:S02]  /*7d00*/  SYNCS.PHASECHK.TRANS64.TRYWAIT P0, [R2+URZ+0xc0], R3 ;  /* 0x0000c003020075a7 */ /* 0x0022a400080011ff */
[----:B--2---:R-:W-:Y:S05]  /*7d10*/  @!P0 NANOSLEEP.SYNCS 0x989680 ;  /* 0x009896800000895d */ /* 0x004fea0003900000 */
[----:B------:R-:W2:Y:S02]  /*7d20*/  @!P0 SYNCS.PHASECHK.TRANS64 P0, [R2+URZ+0xc0], R3 ;  /* 0x0000c003020085a7 */ /* 0x000ea400080010ff */
[----:B--2---:R-:W-:Y:S05]  /*7d30*/  @!P0 BRA `(.L_x_39) ;  /* 0xfffffffc00f08947 */ /* 0x004fea000383ffff */
[----:B------:R-:W-:Y:S05]  /*7d40*/  BRA `(.L_x_140) ;  /* 0xffffffa400307947 */ /* 0x000fea000383ffff */
.L_x_43:
[----:B---3--:R-:W-:-:S07]  /*7d50*/  MOV R0, UR5 ;  /* 0x0000000500007c02 */ /* 0x008fce0008000f00 */
.L_x_141:
[----:B-1----:R1:W2:Y:S02]  /*7d60*/  SYNCS.PHASECHK.TRANS64.TRYWAIT P0, [R0+URZ], R3 ;  /* 0x00000003000075a7 */ /* 0x0022a400080011ff */
[----:B--2---:R-:W-:Y:S05]  /*7d70*/  @!P0 NANOSLEEP.SYNCS 0x989680 ;  /* 0x009896800000895d */ /* 0x004fea0003900000 */
[----:B------:R-:W2:Y:S02]  /*7d80*/  @!P0 SYNCS.PHASECHK.TRANS64 P0, [R0+URZ], R3 ;  /* 0x00000003000085a7 */ /* 0x000ea400080010ff */
[----:B--2---:R-:W-:Y:S05]  /*7d90*/  @!P0 BRA `(.L_x_141) ;  /* 0xfffffffc00f08947 */ /* 0x004fea000383ffff */
[----:B------:R-:W-:Y:S05]  /*7da0*/  BRA `(.L_x_142) ;  /* 0xffffffa800a07947 */ /* 0x000fea000383ffff */
.L_x_44:
[----:B---3--:R-:W-:-:S07]  /*7db0*/  MOV R0, UR5 ;  /* 0x0000000500007c02 */ /* 0x008fce0008000f00 */
.L_x_143:
[----:B-1----:R1:W2:Y:S02]  /*7dc0*/  SYNCS.PHASECHK.TRANS64.TRYWAIT P0, [R0+URZ], R3 ;  /* 0x00000003000075a7 */ /* 0x0022a400080011ff */
[----:B--2---:R-:W-:Y:S05]  /*7dd0*/  @!P0 NANOSLEEP.SYNCS 0x989680 ;  /* 0x009896800000895d */ /* 0x004fea0003900000 */
[----:B------:R-:W2:Y:S02]  /*7de0*/  @!P0 SYNCS.PHASECHK.TRANS64 P0, [R0+URZ], R3 ;  /* 0x00000003000085a7 */ /* 0x000ea400080010ff */
[----:B--2---:R-:W-:Y:S05]  /*7df0*/  @!P0 BRA `(.L_x_143) ;  /* 0xfffffffc00f08947 */ /* 0x004fea000383ffff */
[----:B------:R-:W-:Y:S05]  /*7e00*/  BRA `(.L_x_144) ;  /* 0xffffffa800ac7947 */ /* 0x000fea000383ffff */
.L_x_45:
[----:B---3--:R-:W-:-:S07]  /*7e10*/  MOV R0, UR5 ;  /* 0x0000000500007c02 */ /* 0x008fce0008000f00 */
.L_x_145:
[----:B-1----:R1:W2:Y:S02]  /*7e20*/  SYNCS.PHASECHK.TRANS64.TRYWAIT P0, [R0+URZ], R3 ;  /* 0x00000003000075a7 */ /* 0x0022a400080011ff */
[----:B--2---:R-:W-:Y:S05]  /*7e30*/  @!P0 NANOSLEEP.SYNCS 0x989680 ;  /* 0x009896800000895d */ /* 0x004fea0003900000 */
[----:B------:R-:W2:Y:S02]  /*7e40*/  @!P0 SYNCS.PHASECHK.TRANS64 P0, [R0+URZ], R3 ;  /* 0x00000003000085a7 */ /* 0x000ea400080010ff */
[----:B--2---:R-:W-:Y:S05]  /*7e50*/  @!P0 BRA `(.L_x_145) ;  /* 0xfffffffc00f08947 */ /* 0x004fea000383ffff */
[----:B------:R-:W-:Y:S05]  /*7e60*/  BRA `(.L_x_146) ;  /* 0xffffffa800b87947 */ /* 0x000fea000383ffff */
.L_x_46:
[----:B---3--:R-:W-:-:S07]  /*7e70*/  MOV R0, UR5 ;  /* 0x0000000500007c02 */ /* 0x008fce0008000f00 */
.L_x_147:
[----:B-1----:R1:W2:Y:S02]  /*7e80*/  SYNCS.PHASECHK.TRANS64.TRYWAIT P0, [R0+URZ], R3 ;  /* 0x00000003000075a7 */ /* 0x0022a400080011ff */
[----:B--2---:R-:W-:Y:S05]  /*7e90*/  @!P0 NANOSLEEP.SYNCS 0x989680 ;  /* 0x009896800000895d */ /* 0x004fea0003900000 */
[----:B------:R-:W2:Y:S02]  /*7ea0*/  @!P0 SYNCS.PHASECHK.TRANS64 P0, [R0+URZ], R3 ;  /* 0x00000003000085a7 */ /* 0x000ea400080010ff */
[----:B--2---:R-:W-:Y:S05]  /*7eb0*/  @!P0 BRA `(.L_x_147) ;  /* 0xfffffffc00f08947 */ /* 0x004fea000383ffff */
[----:B------:R-:W-:Y:S05]  /*7ec0*/  BRA `(.L_x_148) ;  /* 0xffffffa800c47947 */ /* 0x000fea000383ffff */
.L_x_47:
[----:B---3--:R-:W-:-:S07]  /*7ed0*/  MOV R0, UR5 ;  /* 0x0000000500007c02 */ /* 0x008fce0008000f00 */
.L_x_149:
[----:B-1----:R1:W2:Y:S02]  /*7ee0*/  SYNCS.PHASECHK.TRANS64.TRYWAIT P0, [R0+URZ], R3 ;  /* 0x00000003000075a7 */ /* 0x0022a400080011ff */
[----:B--2---:R-:W-:Y:S05]  /*7ef0*/  @!P0 NANOSLEEP.SYNCS 0x989680 ;  /* 0x009896800000895d */ /* 0x004fea0003900000 */
[----:B------:R-:W2:Y:S02]  /*7f00*/  @!P0 SYNCS.PHASECHK.TRANS64 P0, [R0+URZ], R3 ;  /* 0x00000003000085a7 */ /* 0x000ea400080010ff */
[----:B--2---:R-:W-:Y:S05]  /*7f10*/  @!P0 BRA `(.L_x_149) ;  /* 0xfffffffc00f08947 */ /* 0x004fea000383ffff */
[----:B------:R-:W-:Y:S05]  /*7f20*/  BRA `(.L_x_150) ;  /* 0xffffffa800d07947 */ /* 0x000fea000383ffff */
.L_x_48:
[----:B---3--:R-:W-:-:S07]  /*7f30*/  MOV R0, UR5 ;  /* 0x0000000500007c02 */ /* 0x008fce0008000f00 */
.L_x_151:
[----:B-1----:R1:W2:Y:S02]  /*7f40*/  SYNCS.PHASECHK.TRANS64.TRYWAIT P0, [R0+URZ], R3 ;  /* 0x00000003000075a7 */ /* 0x0022a400080011ff */
[----:B--2---:R-:W-:Y:S05]  /*7f50*/  @!P0 NANOSLEEP.SYNCS 0x989680 ;  /* 0x009896800000895d */ /* 0x004fea0003900000 */
[----:B------:R-:W2:Y:S02]  /*7f60*/  @!P0 SYNCS.PHASECHK.TRANS64 P0, [R0+URZ], R3 ;  /* 0x00000003000085a7 */ /* 0x000ea400080010ff */
[----:B--2---:R-:W-:Y:S05]  /*7f70*/  @!P0 BRA `(.L_x_151) ;  /* 0xfffffffc00f08947 */ /* 0x004fea000383ffff */
[----:B------:R-:W-:Y:S05]  /*7f80*/  BRA `(.L_x_152) ;  /* 0xffffffa800dc7947 */ /* 0x000fea000383ffff */
.L_x_49:
[----:B---3--:R-:W-:-:S07]  /*7f90*/  MOV R0, UR5 ;  /* 0x0000000500007c02 */ /* 0x008fce0008000f00 */
.L_x_153:
[----:B-1----:R1:W2:Y:S02]  /*7fa0*/  SYNCS.PHASECHK.TRANS64.TRYWAIT P0, [R0+URZ], R3 ;  /* 0x00000003000075a7 */ /* 0x0022a400080011ff */
[----:B--2---:R-:W-:Y:S05]  /*7fb0*/  @!P0 NANOSLEEP.SYNCS 0x989680 ;  /* 0x009896800000895d */ /* 0x004fea0003900000 */
[----:B------:R-:W2:Y:S02]  /*7fc0*/  @!P0 SYNCS.PHASECHK.TRANS64 P0, [R0+URZ], R3 ;  /* 0x00000003000085a7 */ /* 0x000ea400080010ff */
[----:B--2---:R-:W-:Y:S05]  /*7fd0*/  @!P0 BRA `(.L_x_153) ;  /* 0xfffffffc00f08947 */ /* 0x004fea000383ffff */
[----:B------:R-:W-:Y:S05]  /*7fe0*/  BRA `(.L_x_154) ;  /* 0xffffffa800e87947 */ /* 0x000fea000383ffff */
.L_x_52:
[----:B-1----:R1:W2:Y:S02]  /*7ff0*/  SYNCS.PHASECHK.TRANS64.TRYWAIT P0, [R0+URZ+0x120], R5 ;  /* 0x00012005000075a7 */ /* 0x0022a400080011ff */
[----:B--2---:R-:W-:Y:S05]  /*8000*/  @!P0 NANOSLEEP.SYNCS 0x989680 ;  /* 0x009896800000895d */ /* 0x004fea0003900000 */
[----:B------:R-:W2:Y:S02]  /*8010*/  @!P0 SYNCS.PHASECHK.TRANS64 P0, [R0+URZ+0x120], R5 ;  /* 0x00012005000085a7 */ /* 0x000ea400080010ff */
[----:B--2---:R-:W-:Y:S05]  /*8020*/  @!P0 BRA `(.L_x_52) ;  /* 0xfffffffc00f08947 */ /* 0x004fea000383ffff */
[----:B------:R-:W-:Y:S05]  /*8030*/  BRA `(.L_x_155) ;  /* 0xffffffac00487947 */ /* 0x000fea000383ffff */
.L_x_53:
[----:B------:R-:W-:-:S07]  /*8040*/  MOV R0, UR5 ;  /* 0x0000000500007c02 */ /* 0x000fce0008000f00 */
.L_x_156:
[----:B-1----:R1:W2:Y:S02]  /*8050*/  SYNCS.PHASECHK.TRANS64.TRYWAIT P0, [R0+URZ+0xd0], R7 ;  /* 0x0000d007000075a7 */ /* 0x0022a400080011ff */
[----:B--2---:R-:W-:Y:S05]  /*8060*/  @!P0 NANOSLEEP.SYNCS 0x989680 ;  /* 0x009896800000895d */ /* 0x004fea0003900000 */
[----:B------:R-:W2:Y:S02]  /*8070*/  @!P0 SYNCS.PHASECHK.TRANS64 P0, [R0+URZ+0xd0], R7 ;  /* 0x0000d007000085a7 */ /* 0x000ea400080010ff */
[----:B--2---:R-:W-:Y:S05]  /*8080*/  @!P0 BRA `(.L_x_156) ;  /* 0xfffffffc00f08947 */ /* 0x004fea000383ffff */
[----:B------:R-:W-:Y:S05]  /*8090*/  BRA `(.L_x_157) ;  /* 0xffffffac00587947 */ /* 0x000fea000383ffff */
.L_x_54:
[----:B-1----:R1:W2:Y:S02]  /*80a0*/  SYNCS.PHASECHK.TRANS64.TRYWAIT P1, [R0+URZ+0xc0], R5 ;  /* 0x0000c005000075a7 */ /* 0x0022a400080211ff */
[----:B--2---:R-:W-:Y:S05]  /*80b0*/  @!P1 NANOSLEEP.SYNCS 0x989680 ;  /* 0x009896800000995d */ /* 0x004fea0003900000 */
[----:B------:R-:W2:Y:S02]  /*80c0*/  @!P1 SYNCS.PHASECHK.TRANS64 P1, [R0+URZ+0xc0], R5 ;  /* 0x0000c005000095a7 */ /* 0x000ea400080210ff */
[----:B--2---:R-:W-:Y:S05]  /*80d0*/  @!P1 BRA `(.L_x_54) ;  /* 0xfffffffc00f09947 */ /* 0x004fea000383ffff */
[----:B------:R-:W-:Y:S05]  /*80e0*/  BRA `(.L_x_158) ;  /* 0xffffffac00887947 */ /* 0x000fea000383ffff */
.L_x_57:
[----:B------:R-:W-:-:S07]  /*80f0*/  MOV R0, UR5 ;  /* 0x0000000500007c02 */ /* 0x000fce0008000f00 */
.L_x_159:
[----:B-1----:R1:W2:Y:S02]  /*8100*/  SYNCS.PHASECHK.TRANS64.TRYWAIT P0, [R0+URZ+0xd0], R3 ;  /* 0x0000d003000075a7 */ /* 0x0022a400080011ff */
[----:B--2---:R-:W-:Y:S05]  /*8110*/  @!P0 NANOSLEEP.SYNCS 0x989680 ;  /* 0x009896800000895d */ /* 0x004fea0003900000 */
[----:B------:R-:W2:Y:S02]  /*8120*/  @!P0 SYNCS.PHASECHK.TRANS64 P0, [R0+URZ+0xd0], R3 ;  /* 0x0000d003000085a7 */ /* 0x000ea400080010ff */
[----:B--2---:R-:W-:Y:S05]  /*8130*/  @!P0 BRA `(.L_x_159) ;  /* 0xfffffffc00f08947 */ /* 0x004fea000383ffff */
[----:B------:R-:W-:Y:S05]  /*8140*/  BRA `(.L_x_56) ;  /* 0xffffffac00dc7947 */ /* 0x000fea000383ffff */
.L_x_66:
[----:B-1----:R-:W-:-:S04]  /*8150*/  MOV R4, UR6 ;  /* 0x0000000600047c02 */ /* 0x002fc80008000f00 */
[----:B------:R1:W2:Y:S03]  /*8160*/  SYNCS.PHASECHK.TRANS64.TRYWAIT P0, [R4+URZ+0x8], R5 ;  /* 0x00000805040075a7 */ /* 0x0002a600080011ff */
[----:B--2---:R-:W-:Y:S05]  /*8170*/  @!P0 NANOSLEEP.SYNCS 0x989680 ;  /* 0x009896800000895d */ /* 0x004fea0003900000 */
[----:B------:R-:W2:Y:S02]  /*8180*/  @!P0 SYNCS.PHASECHK.TRANS64 P0, [R4+URZ+0x8], R5 ;  /* 0x00000805040085a7 */ /* 0x000ea400080010ff */
[----:B--2---:R-:W-:Y:S05]  /*8190*/  @!P0 BRA `(.L_x_66) ;  /* 0xfffffffc00ec8947 */ /* 0x004fea000383ffff */
[----:B------:R-:W-:Y:S05]  /*81a0*/  BRA `(.L_x_65) ;  /* 0xffffffb000907947 */ /* 0x000fea000383ffff */
.L_x_68:
[----:B------:R-:W-:Y:S01]  /*81b0*/  BSSY B0, `(.L_x_160) ;  /* 0x0000006000007945 */ /* 0x000fe20003800000 */
[----:B------:R-:W-:-:S07]  /*81c0*/  MOV R15, 0xffffffff ;  /* 0xffffffff000f7802 */ /* 0x000fce0000000f00 */
[----:B-1---5:R-:W-:Y:S05]  /*81d0*/  WARPSYNC.COLLECTIVE R15, `(.L_x_161) ;  /* 0x000000000f0c7348 */ /* 0x022fea0003c00000 */
[----:B------:R-:W-:Y:S02]  /*81e0*/  ELECT P6, UR79, PT ;  /* 0x00000000004f782f */ /* 0x000fe400038c0000 */
[----:B------:R-:W-:Y:S01]  /*81f0*/  MOV R14, UR79 ;  /* 0x0000004f000e7c02 */ /* 0x000fe20008000f00 */
[----:B-1---5:R-:W-:Y:S10]  /*8200*/  ENDCOLLECTIVE ;  /* 0x000000000000791b */ /* 0x022ff40003800000 */
.L_x_161:
[----:B------:R-:W-:Y:S05]  /*8210*/  BSYNC B0 ;  /* 0x0000000000007941 */ /* 0x000fea0003800000 */
.L_x_160:
[----:B------:R-:W-:Y:S05]  /*8220*/  BRA `(.L_x_162) ;  /* 0xffffffb000c07947 */ /* 0x000fea000383ffff */
.L_x_70:
[----:B-1----:R-:W-:-:S04]  /*8230*/  MOV R2, UR6 ;  /* 0x0000000600027c02 */ /* 0x002fc80008000f00 */
[----:B------:R1:W2:Y:S03]  /*8240*/  SYNCS.PHASECHK.TRANS64.TRYWAIT P0, [R2+URZ+0x8], R3 ;  /* 0x00000803020075a7 */ /* 0x0002a600080011ff */
[----:B--2---:R-:W-:Y:S05]  /*8250*/  @!P0 NANOSLEEP.SYNCS 0x989680 ;  /* 0x009896800000895d */ /* 0x004fea0003900000 */
[----:B------:R-:W2:Y:S02]  /*8260*/  @!P0 SYNCS.PHASECHK.TRANS64 P0, [R2+URZ+0x8], R3 ;  /* 0x00000803020085a7 */ /* 0x000ea400080010ff */
[----:B--2---:R-:W-:Y:S05]  /*8270*/  @!P0 BRA `(.L_x_70) ;  /* 0xfffffffc00ec8947 */ /* 0x004fea000383ffff */
[----:B------:R-:W-:Y:S05]  /*8280*/  BRA `(.L_x_69) ;  /* 0xffffffb000c47947 */ /* 0x000fea000383ffff */
.L_x_71:
[----:B-1----:R1:W2:Y:S02]  /*8290*/  SYNCS.PHASECHK.TRANS64.TRYWAIT P0, [R0+URZ+0xc0], R5 ;  /* 0x0000c005000075a7 */ /* 0x0022a400080011ff */
[----:B--2---:R-:W-:Y:S05]  /*82a0*/  @!P0 NANOSLEEP.SYNCS 0x989680 ;  /* 0x009896800000895d */ /* 0x004fea0003900000 */
[----:B------:R-:W2:Y:S02]  /*82b0*/  @!P0 SYNCS.PHASECHK.TRANS64 P0, [R0+URZ+0xc0], R5 ;  /* 0x0000c005000085a7 */ /* 0x000ea400080010ff */
[----:B--2---:R-:W-:Y:S05]  /*82c0*/  @!P0 BRA `(.L_x_71) ;  /* 0xfffffffc00f08947 */ /* 0x004fea000383ffff */
[----:B------:R-:W-:Y:S05]  /*82d0*/  BRA `(.L_x_163) ;  /* 0xffffffb400d07947 */ /* 0x000fea000383ffff */
.L_x_73:
[----:B------:R-:W-:-:S07]  /*82e0*/  MOV R0, UR8 ;  /* 0x0000000800007c02 */ /* 0x000fce0008000f00 */
.L_x_164:
[----:B-1----:R1:W2:Y:S02]  /*82f0*/  SYNCS.PHASECHK.TRANS64.TRYWAIT P0, [R0+URZ+0x100], R5 ;  /* 0x00010005000075a7 */ /* 0x0022a400080011ff */
[----:B--2---:R-:W-:Y:S05]  /*8300*/  @!P0 NANOSLEEP.SYNCS 0x989680 ;  /* 0x009896800000895d */ /* 0x004fea0003900000 */
[----:B------:R-:W2:Y:S02]  /*8310*/  @!P0 SYNCS.PHASECHK.TRANS64 P0, [R0+URZ+0x100], R5 ;  /* 0x00010005000085a7 */ /* 0x000ea400080010ff */
[----:B--2---:R-:W-:Y:S05]  /*8320*/  @!P0 BRA `(.L_x_164) ;  /* 0xfffffffc00f08947 */ /* 0x004fea000383ffff */
[----:B------:R-:W-:Y:S05]  /*8330*/  BRA `(.L_x_165) ;  /* 0xffffffb8001c7947 */ /* 0x000fea000383ffff */
.L_x_76:
[----:B------:R-:W-:Y:S07]  /*8340*/  MOV R0, UR14 ;  /* 0x0000000e00007c02 */ /* 0x000fee0008000f00 */
.L_x_166:
[----:B-1----:R1:W2:Y:S02]  /*8350*/  SYNCS.PHASECHK.TRANS64.TRYWAIT P0, [R0+URZ], R5 ;  /* 0x00000005000075a7 */ /* 0x0022a400080011ff */
[----:B--2---:R-:W-:Y:S05]  /*8360*/  @!P0 NANOSLEEP.SYNCS 0x989680 ;  /* 0x009896800000895d */ /* 0x004fea0003900000 */
[----:B------:R-:W2:Y:S02]  /*8370*/  @!P0 SYNCS.PHASECHK.TRANS64 P0, [R0+URZ], R5 ;  /* 0x00000005000085a7 */ /* 0x000ea400080010ff */
[----:B--2---:R-:W-:Y:S05]  /*8380*/  @!P0 BRA `(.L_x_166) ;  /* 0xfffffffc00f08947 */ /* 0x004fea000383ffff */
[----:B------:R-:W-:Y:S05]  /*8390*/  BRA `(.L_x_75) ;  /* 0xffffffb800307947 */ /* 0x000fea000383ffff */
.L_x_80:
[----:B-1----:R-:W-:-:S07]  /*83a0*/  MOV R0, UR8 ;  /* 0x0000000800007c02 */ /* 0x002fce0008000f00 */
.L_x_167:
[----:B-1----:R1:W2:Y:S02]  /*83b0*/  SYNCS.PHASECHK.TRANS64.TRYWAIT P0, [R0+URZ], R3 ;  /* 0x00000003000075a7 */ /* 0x0022a400080011ff */
[----:B--2---:R-:W-:Y:S05]  /*83c0*/  @!P0 NANOSLEEP.SYNCS 0x989680 ;  /* 0x009896800000895d */ /* 0x004fea0003900000 */
[----:B------:R-:W2:Y:S02]  /*83d0*/  @!P0 SYNCS.PHASECHK.TRANS64 P0, [R0+URZ], R3 ;  /* 0x00000003000085a7 */ /* 0x000ea400080010ff */
[----:B--2---:R-:W-:Y:S05]  /*83e0*/  @!P0 BRA `(.L_x_167) ;  /* 0xfffffffc00f08947 */ /* 0x004fea000383ffff */
[----:B------:R-:W-:Y:S05]  /*83f0*/  BRA `(.L_x_168) ;  /* 0xffffffbc00747947 */ /* 0x000fea000383ffff */
.L_x_81:
[----:B------:R-:W-:-:S07]  /*8400*/  MOV R0, UR8 ;  /* 0x0000000800007c02 */ /* 0x000fce0008000f00 */
.L_x_169:
[----:B-1----:R1:W2:Y:S02]  /*8410*/  SYNCS.PHASECHK.TRANS64.TRYWAIT P0, [R0+URZ], R3 ;  /* 0x00000003000075a7 */ /* 0x0022a400080011ff */
[----:B--2---:R-:W-:Y:S05]  /*8420*/  @!P0 NANOSLEEP.SYNCS 0x989680 ;  /* 0x009896800000895d */ /* 0x004fea0003900000 */
[----:B------:R-:W2:Y:S02]  /*8430*/  @!P0 SYNCS.PHASECHK.TRANS64 P0, [R0+URZ], R3 ;  /* 0x00000003000085a7 */ /* 0x000ea400080010ff */
[----:B--2---:R-:W-:Y:S05]  /*8440*/  @!P0 BRA `(.L_x_169) ;  /* 0xfffffffc00f08947 */ /* 0x004fea000383ffff */
[----:B------:R-:W-:Y:S05]  /*8450*/  BRA `(.L_x_170) ;  /* 0xffffffbc00807947 */ /* 0x000fea000383ffff */
.L_x_82:
[----:B------:R-:W-:-:S07]  /*8460*/  MOV R0, UR8 ;  /* 0x0000000800007c02 */ /* 0x000fce0008000f00 */
.L_x_171:
[----:B-1----:R1:W2:Y:S02]  /*8470*/  SYNCS.PHASECHK.TRANS64.TRYWAIT P0, [R0+URZ], R3 ;  /* 0x00000003000075a7 */ /* 0x0022a400080011ff */
[----:B--2---:R-:W-:Y:S05]  /*8480*/  @!P0 NANOSLEEP.SYNCS 0x989680 ;  /* 0x009896800000895d */ /* 0x004fea0003900000 */
[----:B------:R-:W2:Y:S02]  /*8490*/  @!P0 SYNCS.PHASECHK.TRANS64 P0, [R0+URZ], R3 ;  /* 0x00000003000085a7 */ /* 0x000ea400080010ff */
[----:B--2---:R-:W-:Y:S05]  /*84a0*/  @!P0 BRA `(.L_x_171) ;  /* 0xfffffffc00f08947 */ /* 0x004fea000383ffff */
[----:B------:R-:W-:Y:S05]  /*84b0*/  BRA `(.L_x_172) ;  /* 0xffffffbc008c7947 */ /* 0x000fea000383ffff */
.L_x_85:
[----:B------:R-:W-:-:S07]  /*84c0*/  MOV R0, UR7 ;  /* 0x0000000700007c02 */ /* 0x000fce0008000f00 */
.L_x_173:
[----:B-1----:R1:W2:Y:S02]  /*84d0*/  SYNCS.PHASECHK.TRANS64.TRYWAIT P1, [R0+URZ+0x140], R3 ;  /* 0x00014003000075a7 */ /* 0x0022a400080211ff */
[----:B--2---:R-:W-:Y:S05]  /*84e0*/  @!P1 NANOSLEEP.SYNCS 0x989680 ;  /* 0x009896800000995d */ /* 0x004fea0003900000 */
[----:B------:R-:W2:Y:S02]  /*84f0*/  @!P1 SYNCS.PHASECHK.TRANS64 P1, [R0+URZ+0x140], R3 ;  /* 0x00014003000095a7 */ /* 0x000ea400080210ff */
[----:B--2---:R-:W-:Y:S05]  /*8500*/  @!P1 BRA `(.L_x_173) ;  /* 0xfffffffc00f09947 */ /* 0x004fea000383ffff */
[----:B------:R-:W-:Y:S05]  /*8510*/  BRA `(.L_x_174) ;  /* 0xffffffbc00d87947 */ /* 0x000fea000383ffff */
.L_x_90:
[----:B--2---:R2:W4:Y:S02]  /*8520*/  SYNCS.PHASECHK.TRANS64.TRYWAIT P0, [R0+URZ+0xc0], R3 ;  /* 0x0000c003000075a7 */ /* 0x00452400080011ff */
[----:B----4-:R-:W-:Y:S05]  /*8530*/  @!P0 NANOSLEEP.SYNCS 0x989680 ;  /* 0x009896800000895d */ /* 0x010fea0003900000 */
[----:B------:R-:W4:Y:S02]  /*8540*/  @!P0 SYNCS.PHASECHK.TRANS64 P0, [R0+URZ+0xc0], R3 ;  /* 0x0000c003000085a7 */ /* 0x000f2400080010ff */
[----:B----4-:R-:W-:Y:S05]  /*8550*/  @!P0 BRA `(.L_x_90) ;  /* 0xfffffffc00f08947 */ /* 0x010fea000383ffff */
[----:B------:R-:W-:Y:S05]  /*8560*/  BRA `(.L_x_175) ;  /* 0xffffffc000dc7947 */ /* 0x000fea000383ffff */
.L_x_93:
[----:B------:R-:W-:Y:S07]  /*8570*/  MOV R0, UR6 ;  /* 0x0000000600007c02 */ /* 0x000fee0008000f00 */
.L_x_176:
[----:B--2---:R2:W4:Y:S02]  /*8580*/  SYNCS.PHASECHK.TRANS64.TRYWAIT P0, [R0+URZ+0xb8], R3 ;  /* 0x0000b803000075a7 */ /* 0x00452400080011ff */
[----:B----4-:R-:W-:Y:S05]  /*8590*/  @!P0 NANOSLEEP.SYNCS 0x989680 ;  /* 0x009896800000895d */ /* 0x010fea0003900000 */
[----:B------:R-:W4:Y:S02]  /*85a0*/  @!P0 SYNCS.PHASECHK.TRANS64 P0, [R0+URZ+0xb8], R3 ;  /* 0x0000b803000085a7 */ /* 0x000f2400080010ff */
[----:B----4-:R-:W-:Y:S05]  /*85b0*/  @!P0 BRA `(.L_x_176) ;  /* 0xfffffffc00f08947 */ /* 0x010fea000383ffff */
[----:B------:R-:W-:Y:S05]  /*85c0*/  BRA `(.L_x_92) ;  /* 0xffffffc400bc7947 */ /* 0x000fea000383ffff */
.L_x_96:
[----:B------:R-:W-:Y:S07]  /*85d0*/  MOV R0, UR15 ;  /* 0x0000000f00007c02 */ /* 0x000fee0008000f00 */
.L_x_177:
[----:B-1----:R1:W2:Y:S02]  /*85e0*/  SYNCS.PHASECHK.TRANS64.TRYWAIT P0, [R0+URZ+0x98], R3 ;  /* 0x00009803000075a7 */ /* 0x0022a400080011ff */
[----:B--2---:R-:W-:Y:S05]  /*85f0*/  @!P0 NANOSLEEP.SYNCS 0x989680 ;  /* 0x009896800000895d */ /* 0x004fea0003900000 */
[----:B------:R-:W2:Y:S02]  /*8600*/  @!P0 SYNCS.PHASECHK.TRANS64 P0, [R0+URZ+0x98], R3 ;  /* 0x00009803000085a7 */ /* 0x000ea400080010ff */
[----:B--2---:R-:W-:Y:S05]  /*8610*/  @!P0 BRA `(.L_x_177) ;  /* 0xfffffffc00f08947 */ /* 0x004fea000383ffff */
[----:B------:R-:W-:Y:S05]  /*8620*/  BRA `(.L_x_178) ;  /* 0xffffffc800347947 */ /* 0x000fea000383ffff */
.L_x_97:
[----:B------:R-:W-:Y:S07]  /*8630*/  MOV R3, UR13 ;  /* 0x0000000d00037c02 */ /* 0x000fee0008000f00 */
.L_x_179:
[----:B-1----:R1:W2:Y:S02]  /*8640*/  SYNCS.PHASECHK.TRANS64.TRYWAIT P0, [R3+URZ+0x98], R12 ;  /* 0x0000980c030075a7 */ /* 0x0022a400080011ff */
[----:B--2---:R-:W-:Y:S05]  /*8650*/  @!P0 NANOSLEEP.SYNCS 0x989680 ;  /* 0x009896800000895d */ /* 0x004fea0003900000 */
[----:B------:R-:W2:Y:S02]  /*8660*/  @!P0 SYNCS.PHASECHK.TRANS64 P0, [R3+URZ+0x98], R12 ;  /* 0x0000980c030085a7 */ /* 0x000ea400080010ff */
[----:B--2---:R-:W-:Y:S05]  /*8670*/  @!P0 BRA `(.L_x_179) ;  /* 0xfffffffc00f08947 */ /* 0x004fea000383ffff */
[----:B------:R-:W-:Y:S05]  /*8680*/  BRA `(.L_x_180) ;  /* 0xffffffc800f07947 */ /* 0x000fea000383ffff */
.L_x_99:
[----:B------:R-:W-:-:S07]  /*8690*/  MOV R0, UR4 ;  /* 0x0000000400007c02 */ /* 0x000fce0008000f00 */
.L_x_181:
[----:B-1----:R1:W4:Y:S02]  /*86a0*/  SYNCS.PHASECHK.TRANS64.TRYWAIT P0, [R0+URZ], R3 ;  /* 0x00000003000075a7 */ /* 0x00232400080011ff */
[----:B----4-:R-:W-:Y:S05]  /*86b0*/  @!P0 NANOSLEEP.SYNCS 0x989680 ;  /* 0x009896800000895d */ /* 0x010fea0003900000 */
[----:B------:R-:W4:Y:S02]  /*86c0*/  @!P0 SYNCS.PHASECHK.TRANS64 P0, [R0+URZ], R3 ;  /* 0x00000003000085a7 */ /* 0x000f2400080010ff */
[----:B----4-:R-:W-:Y:S05]  /*86d0*/  @!P0 BRA `(.L_x_181) ;  /* 0xfffffffc00f08947 */ /* 0x010fea000383ffff */
[----:B------:R-:W-:Y:S05]  /*86e0*/  BRA `(.L_x_182) ;  /* 0xffffffcc00987947 */ /* 0x000fea000383ffff */
.L_x_100:
[----:B------:R-:W-:-:S07]  /*86f0*/  MOV R0, UR4 ;  /* 0x0000000400007c02 */ /* 0x000fce0008000f00 */
.L_x_183:
[----:B-1----:R1:W4:Y:S02]  /*8700*/  SYNCS.PHASECHK.TRANS64.TRYWAIT P0, [R0+URZ], R3 ;  /* 0x00000003000075a7 */ /* 0x00232400080011ff */
[----:B----4-:R-:W-:Y:S05]  /*8710*/  @!P0 NANOSLEEP.SYNCS 0x989680 ;  /* 0x009896800000895d */ /* 0x010fea0003900000 */
[----:B------:R-:W4:Y:S02]  /*8720*/  @!P0 SYNCS.PHASECHK.TRANS64 P0, [R0+URZ], R3 ;  /* 0x00000003000085a7 */ /* 0x000f2400080010ff */
[----:B----4-:R-:W-:Y:S05]  /*8730*/  @!P0 BRA `(.L_x_183) ;  /* 0xfffffffc00f08947 */ /* 0x010fea000383ffff */
[----:B------:R-:W-:Y:S05]  /*8740*/  BRA `(.L_x_184) ;  /* 0xffffffcc00a47947 */ /* 0x000fea000383ffff */
.L_x_102:
[----:B--2---:R2:W4:Y:S02]  /*8750*/  SYNCS.PHASECHK.TRANS64.TRYWAIT P0, [R0+URZ+0xc0], R3 ;  /* 0x0000c003000075a7 */ /* 0x00452400080011ff */
[----:B----4-:R-:W-:Y:S05]  /*8760*/  @!P0 NANOSLEEP.SYNCS 0x989680 ;  /* 0x009896800000895d */ /* 0x010fea0003900000 */
[----:B------:R-:W4:Y:S02]  /*8770*/  @!P0 SYNCS.PHASECHK.TRANS64 P0, [R0+URZ+0xc0], R3 ;  /* 0x0000c003000085a7 */ /* 0x000f2400080010ff */
[----:B----4-:R-:W-:Y:S05]  /*8780*/  @!P0 BRA `(.L_x_102) ;  /* 0xfffffffc00f08947 */ /* 0x010fea000383ffff */
[----:B------:R-:W-:Y:S05]  /*8790*/  BRA `(.L_x_185) ;  /* 0xffffffd000887947 */ /* 0x000fea000383ffff */
.L_x_112:
[----:B-1----:R1:W3:Y:S02]  /*87a0*/  SYNCS.PHASECHK.TRANS64.TRYWAIT P1, [R0+URZ+0x80], R5 ;  /* 0x00008005000075a7 */ /* 0x0022e400080211ff */
[----:B---3--:R-:W-:Y:S05]  /*87b0*/  @!P1 NANOSLEEP.SYNCS 0x989680 ;  /* 0x009896800000995d */ /* 0x008fea0003900000 */
[----:B------:R-:W3:Y:S02]  /*87c0*/  @!P1 SYNCS.PHASECHK.TRANS64 P1, [R0+URZ+0x80], R5 ;  /* 0x00008005000095a7 */ /* 0x000ee400080210ff */
[----:B---3--:R-:W-:Y:S05]  /*87d0*/  @!P1 BRA `(.L_x_112) ;  /* 0xfffffffc00f09947 */ /* 0x008fea000383ffff */
[----:B------:R-:W-:Y:S05]  /*87e0*/  BRA `(.L_x_111) ;  /* 0xffffffdc00a07947 */ /* 0x000fea000383ffff */
.L_x_114:
[----:B-1----:R1:W4:Y:S02]  /*87f0*/  SYNCS.PHASECHK.TRANS64.TRYWAIT P0, [R76+URZ+0xe0], R3 ;  /* 0x0000e0034c0075a7 */ /* 0x00232400080011ff */
[----:B----4-:R-:W-:Y:S05]  /*8800*/  @!P0 NANOSLEEP.SYNCS 0x989680 ;  /* 0x009896800000895d */ /* 0x010fea0003900000 */
[----:B------:R-:W4:Y:S02]  /*8810*/  @!P0 SYNCS.PHASECHK.TRANS64 P0, [R76+URZ+0xe0], R3 ;  /* 0x0000e0034c0085a7 */ /* 0x000f2400080010ff */
[----:B----4-:R-:W-:Y:S05]  /*8820*/  @!P0 BRA `(.L_x_114) ;  /* 0xfffffffc00f08947 */ /* 0x010fea000383ffff */
[----:B------:R-:W-:Y:S05]  /*8830*/  BRA `(.L_x_113) ;  /* 0xffffffdc00d07947 */ /* 0x000fea000383ffff */
.L_x_125:
[----:B--2---:R2:W3:Y:S02]  /*8840*/  SYNCS.PHASECHK.TRANS64.TRYWAIT P0, [R2+URZ+0x80], R83 ;  /* 0x00008053020075a7 */ /* 0x0044e400080011ff */
[----:B---3--:R-:W-:Y:S05]  /*8850*/  @!P0 NANOSLEEP.SYNCS 0x989680 ;  /* 0x009896800000895d */ /* 0x008fea0003900000 */
[----:B------:R-:W3:Y:S02]  /*8860*/  @!P0 SYNCS.PHASECHK.TRANS64 P0, [R2+URZ+0x80], R83 ;  /* 0x00008053020085a7 */ /* 0x000ee400080010ff */
[----:B---3--:R-:W-:Y:S05]  /*8870*/  @!P0 BRA `(.L_x_125) ;  /* 0xfffffffc00f08947 */ /* 0x008fea000383ffff */
[----:B------:R-:W-:Y:S05]  /*8880*/  BRA `(.L_x_124) ;  /* 0xffffffe400f47947 */ /* 0x000fea000383ffff */
        .weak           $__internal_0_$__cuda_sm10x_tcgen05_guardrail_trap_col_being_dealloced_not_returned_by_alloc
        .type           $__internal_0_$__cuda_sm10x_tcgen05_guardrail_trap_col_being_dealloced_not_returned_by_alloc,@function
        .size           $__internal_0_$__cuda_sm10x_tcgen05_guardrail_trap_col_being_dealloced_not_returned_by_alloc,($__internal_1_$__cuda_sm10x_tcgen05_guardrail_trap_phase_invalid_during_alloc - $__internal_0_$__cuda_sm10x_tcgen05_guardrail_trap_col_being_dealloced_not_returned_by_alloc)
$__internal_0_$__cuda_sm10x_tcgen05_guardrail_trap_col_being_dealloced_not_returned_by_alloc:
[----:B------:R-:W-:Y:S05]  /*8890*/  BPT.TRAP 0x1 ;  /* 0x000000040000795c */ /* 0x000fea0000300000 */
[----:B------:R-:W-:-:S04]  /*88a0*/  HFMA2 R3, -RZ, RZ, 0, 0 ;  /* 0x00000000ff037431 */ /* 0x000fc800000001ff */
[----:B------:R-:W-:Y:S05]  /*88b0*/  RET.REL.NODEC R2 `(_ZN7cutlass13device_kernelINS_4gemm6kernel13GemmUniversalIN4cute5tupleIJiiiiEEENS1_10collective13CollectiveMmaINS1_35MainloopSm100TmaUmmaWarpSpecializedILi8ELi2ELi4ENS5_IJNS4_1CILi2EEENSA_ILi1EEESC_EEEEENS5_IJNSA_ILi128EEENSA_ILi64EEESF_EEENS_10bfloat16_tENS5_IJlSC_lEEESI_SJ_NS4_8TiledMMAINS4_8MMA_AtomIJNS4_26SM100_MMA_F16BF16_2x1SM_SSISI_SI_fLi128ELi64ELNS4_4UMMA5MajorE0ELSO_0ELNSN_7ScaleInE0ELSP_0EEEEEENS4_6LayoutINS5_IJSC_SC_SC_EEENS5_IJNSA_ILi0EEESU_SU_EEEEENS5_IJNS4_10UnderscoreESX_SX_EEEEENS4_18SM100_TMA_2SM_LOADENS4_14ComposedLayoutINS4_7SwizzleILi3ELi4ELi3EEENS4_18smem_ptr_flag_bitsILi16EEENSS_INS5_IJNSA_ILi8EEESG_EEENS5_IJSG_SC_EEEEEEEvNS4_8identityES10_S1A_vS1B_EENS_8epilogue10collective18CollectiveEpilogueINS1D_23Sm100TmaWarpSpecializedILi3ELi2ELi16ELb1ELb0EEEJNS5_IJSG_SG_SF_EEENS5_IJNSS_ISG_SC_EENSS_INS5_IJNSA_ILi16EEESB_EEENS5_IJSC_NSA_ILi32EEEEEEEEEEESI_SJ_SI_SJ_NS1D_6fusion15FusionCallbacksIS1H_NS1Q_17LinearCombinationISI_fSI_fLNS_15FloatRoundStyleE2EEES1I_S1P_JEEENS4_5SM1004TMEM4LOAD26SM100_TMEM_LOAD_32dp32b16xENS4_13SM90_TMA_LOADENS11_INS12_ILi1ELi4ELi3EEES15_NSS_INS5_IJS16_S1K_EEENS5_IJS1K_SC_EEEEEEENS4_39AutoVectorizingCopyWithAssumedAlignmentILi128EEENS4_14SM90_TMA_STOREES25_S27_S27_EEEvvEEEEvNT_6ParamsE) ;  /* 0xffffff7402d07950 */ /* 0x000fea0003c3ffff */
        .weak           $__internal_1_$__cuda_sm10x_tcgen05_guardrail_trap_phase_invalid_during_alloc
        .type           $__internal_1_$__cuda_sm10x_tcgen05_guardrail_trap_phase_invalid_during_alloc,@function
        .size           $__internal_1_$__cuda_sm10x_tcgen05_guardrail_trap_phase_invalid_during_alloc,($__internal_2_$__cuda_sm10x_tcgen05_guardrail_trap_unallocated_columns_being_dealloced - $__internal_1_$__cuda_sm10x_tcgen05_guardrail_trap_phase_invalid_during_alloc)
$__internal_1_$__cuda_sm10x_tcgen05_guardrail_trap_phase_invalid_during_alloc:
[----:B------:R-:W-:Y:S05]  /*88c0*/  BPT.TRAP 0x1 ;  /* 0x000000040000795c */ /* 0x000fea0000300000 */
[----:B------:R-:W-:-:S04]  /*88d0*/  MOV R3, 0x0 ;  /* 0x0000000000037802 */ /* 0x000fc80000000f00 */
[----:B------:R-:W-:Y:S05]  /*88e0*/  RET.REL.NODEC R2 `(_ZN7cutlass13device_kernelINS_4gemm6kernel13GemmUniversalIN4cute5tupleIJiiiiEEENS1_10collective13CollectiveMmaINS1_35MainloopSm100TmaUmmaWarpSpecializedILi8ELi2ELi4ENS5_IJNS4_1CILi2EEENSA_ILi1EEESC_EEEEENS5_IJNSA_ILi128EEENSA_ILi64EEESF_EEENS_10bfloat16_tENS5_IJlSC_lEEESI_SJ_NS4_8TiledMMAINS4_8MMA_AtomIJNS4_26SM100_MMA_F16BF16_2x1SM_SSISI_SI_fLi128ELi64ELNS4_4UMMA5MajorE0ELSO_0ELNSN_7ScaleInE0ELSP_0EEEEEENS4_6LayoutINS5_IJSC_SC_SC_EEENS5_IJNSA_ILi0EEESU_SU_EEEEENS5_IJNS4_10UnderscoreESX_SX_EEEEENS4_18SM100_TMA_2SM_LOADENS4_14ComposedLayoutINS4_7SwizzleILi3ELi4ELi3EEENS4_18smem_ptr_flag_bitsILi16EEENSS_INS5_IJNSA_ILi8EEESG_EEENS5_IJSG_SC_EEEEEEEvNS4_8identityES10_S1A_vS1B_EENS_8epilogue10collective18CollectiveEpilogueINS1D_23Sm100TmaWarpSpecializedILi3ELi2ELi16ELb1ELb0EEEJNS5_IJSG_SG_SF_EEENS5_IJNSS_ISG_SC_EENSS_INS5_IJNSA_ILi16EEESB_EEENS5_IJSC_NSA_ILi32EEEEEEEEEEESI_SJ_SI_SJ_NS1D_6fusion15FusionCallbacksIS1H_NS1Q_17LinearCombinationISI_fSI_fLNS_15FloatRoundStyleE2EEES1I_S1P_JEEENS4_5SM1004TMEM4LOAD26SM100_TMEM_LOAD_32dp32b16xENS4_13SM90_TMA_LOADENS11_INS12_ILi1ELi4ELi3EEES15_NSS_INS5_IJS16_S1K_EEENS5_IJS1K_SC_EEEEEEENS4_39AutoVectorizingCopyWithAssumedAlignmentILi128EEENS4_14SM90_TMA_STOREES25_S27_S27_EEEvvEEEEvNT_6ParamsE) ;  /* 0xffffff7402c47950 */ /* 0x000fea0003c3ffff */
        .weak           $__internal_2_$__cuda_sm10x_tcgen05_guardrail_trap_unallocated_columns_being_dealloced
        .type           $__internal_2_$__cuda_sm10x_tcgen05_guardrail_trap_unallocated_columns_being_dealloced,@function
        .size           $__internal_2_$__cuda_sm10x_tcgen05_guardrail_trap_unallocated_columns_being_dealloced,(.L_x_187 - $__internal_2_$__cuda_sm10x_tcgen05_guardrail_trap_unallocated_columns_being_dealloced)
$__internal_2_$__cuda_sm10x_tcgen05_guardrail_trap_unallocated_columns_being_dealloced:
[----:B------:R-:W-:Y:S05]  /*88f0*/  BPT.TRAP 0x1 ;  /* 0x000000040000795c */ /* 0x000fea0000300000 */
[----:B------:R-:W-:-:S04]  /*8900*/  HFMA2 R3, -RZ, RZ, 0, 0 ;  /* 0x00000000ff037431 */ /* 0x000fc800000001ff */
[----:B------:R-:W-:Y:S05]  /*8910*/  RET.REL.NODEC R2 `(_ZN7cutlass13device_kernelINS_4gemm6kernel13GemmUniversalIN4cute5tupleIJiiiiEEENS1_10collective13CollectiveMmaINS1_35MainloopSm100TmaUmmaWarpSpecializedILi8ELi2ELi4ENS5_IJNS4_1CILi2EEENSA_ILi1EEESC_EEEEENS5_IJNSA_ILi128EEENSA_ILi64EEESF_EEENS_10bfloat16_tENS5_IJlSC_lEEESI_SJ_NS4_8TiledMMAINS4_8MMA_AtomIJNS4_26SM100_MMA_F16BF16_2x1SM_SSISI_SI_fLi128ELi64ELNS4_4UMMA5MajorE0ELSO_0ELNSN_7ScaleInE0ELSP_0EEEEEENS4_6LayoutINS5_IJSC_SC_SC_EEENS5_IJNSA_ILi0EEESU_SU_EEEEENS5_IJNS4_10UnderscoreESX_SX_EEEEENS4_18SM100_TMA_2SM_LOADENS4_14ComposedLayoutINS4_7SwizzleILi3ELi4ELi3EEENS4_18smem_ptr_flag_bitsILi16EEENSS_INS5_IJNSA_ILi8EEESG_EEENS5_IJSG_SC_EEEEEEEvNS4_8identityES10_S1A_vS1B_EENS_8epilogue10collective18CollectiveEpilogueINS1D_23Sm100TmaWarpSpecializedILi3ELi2ELi16ELb1ELb0EEEJNS5_IJSG_SG_SF_EEENS5_IJNSS_ISG_SC_EENSS_INS5_IJNSA_ILi16EEESB_EEENS5_IJSC_NSA_ILi32EEEEEEEEEEESI_SJ_SI_SJ_NS1D_6fusion15FusionCallbacksIS1H_NS1Q_17LinearCombinationISI_fSI_fLNS_15FloatRoundStyleE2EEES1I_S1P_JEEENS4_5SM1004TMEM4LOAD26SM100_TMEM_LOAD_32dp32b16xENS4_13SM90_TMA_LOADENS11_INS12_ILi1ELi4ELi3EEES15_NSS_INS5_IJS16_S1K_EEENS5_IJS1K_SC_EEEEEEENS4_39AutoVectorizingCopyWithAssumedAlignmentILi128EEENS4_14SM90_TMA_STOREES25_S27_S27_EEEvvEEEEvNT_6ParamsE) ;  /* 0xffffff7402b87950 */ /* 0x000fea0003c3ffff */
.L_x_186:
[----:B------:R-:W-:-:S00]  /*8920*/  BRA `(.L_x_186) ;  /* 0xfffffffc00fc7947 */ /* 0x000fc0000383ffff */
[----:B------:R-:W-:-:S00]  /*8930*/  NOP ;  /* 0x0000000000007918 */ /* 0x000fc00000000000 */
        /* <DEDUP_REMOVED lines=12> */
.L_x_187:


//--------------------- .nv.global.init           --------------------------
	.section	.nv.global.init,"aw",@progbits
.nv.global.init:
	.type		$str$27,@object
	.size		$str$27,($str$28 - $str$27)
$str$27:
        /*0000*/ 	.byte	0x28, 0x61, 0x64, 0x64, 0x72, 0x65, 0x73, 0x73, 0x20, 0x26, 0x20, 0x6d, 0x61, 0x73, 0x6b, 0x29
        /*0010*/ 	.byte	0x20, 0x3d, 0x3d, 0x20, 0x30, 0x00
	.type		$str$28,@object
	.size		$str$28,($str$26 - $str$28)
$str$28:
        /*0016*/ 	.byte	0x2f, 0x74, 0x6d, 0x70, 0x2f, 0x63, 0x75, 0x74, 0x6c, 0x61, 0x73, 0x73, 0x5f, 0x73, 0x77, 0x65
        /*0026*/ 	.byte	0x65, 0x70, 0x5f, 0x73, 0x72, 0x63, 0x2f, 0x69, 0x6e, 0x63, 0x6c, 0x75, 0x64, 0x65, 0x2f, 0x63
        /*0036*/ 	.byte	0x75, 0x74, 0x65, 0x2f, 0x70, 0x6f, 0x69, 0x6e, 0x74, 0x65, 0x72, 0x5f, 0x66, 0x6c, 0x61, 0x67
        /*0046*/ 	.byte	0x67, 0x65, 0x64, 0x2e, 0x68, 0x70, 0x70, 0x00
	.type		$str$26,@object
	.size		$str$26,($str$25 - $str$26)
$str$26:
        /*004e*/ 	.byte	0x2f, 0x74, 0x6d, 0x70, 0x2f, 0x63, 0x75, 0x74, 0x6c, 0x61, 0x73, 0x73, 0x5f, 0x73, 0x77, 0x65
        /*005e*/ 	.byte	0x65, 0x70, 0x5f, 0x73, 0x72, 0x63, 0x2f, 0x69, 0x6e, 0x63, 0x6c, 0x75, 0x64, 0x65, 0x2f, 0x63
        /*006e*/ 	.byte	0x75, 0x74, 0x65, 0x2f, 0x61, 0x74, 0x6f, 0x6d, 0x2f, 0x63, 0x6f, 0x70, 0x79, 0x5f, 0x74, 0x72
        /*007e*/ 	.byte	0x61, 0x69, 0x74, 0x73, 0x5f, 0x73, 0x6d, 0x31, 0x30, 0x30, 0x2e, 0x68, 0x70, 0x70, 0x00
	.type		$str$25,@object
	.size		$str$25,(__unnamed_1 - $str$25)
$str$25:
        /*008d*/ 	.byte	0x28, 0x28, 0x75, 0x69, 0x6e, 0x74, 0x33, 0x32, 0x5f, 0x74, 0x28, 0x74, 0x68, 0x72, 0x65, 0x61
        /*009d*/ 	.byte	0x64, 0x49, 0x64, 0x78, 0x2e, 0x78, 0x29, 0x20, 0x2f, 0x20, 0x33, 0x32, 0x29, 0x20, 0x25, 0x20
        /*00ad*/ 	.byte	0x34, 0x29, 0x20, 0x3d, 0x3d, 0x20, 0x28, 0x28, 0x28, 0x74, 0x6d, 0x65, 0x6d, 0x5f, 0x61, 0x64
        /*00bd*/ 	.byte	0x64, 0x72, 0x20, 0x3e, 0x3e, 0x20, 0x31, 0x36, 0x29, 0x20, 0x2f, 0x20, 0x33, 0x32, 0x29, 0x20
        /*00cd*/ 	.byte	0x25, 0x20, 0x34, 0x29, 0x00
	.type		__unnamed_1,@object
	.size		__unnamed_1,(__unnamed_2 - __unnamed_1)
__unnamed_1:
        /*00d2*/ 	.byte	0x61, 0x75, 0x74, 0x6f, 0x20, 0x63, 0x75, 0x74, 0x65, 0x3a, 0x3a, 0x61, 0x73, 0x5f, 0x70, 0x6f
        /* <DEDUP_REMOVED lines=24> */
        /*0262*/ 	.byte	0x43, 0x3c, 0x32, 0x30, 0x34, 0x38, 0x3e, 0x3e, 0x3e, 0x3e, 0x5d, 0x00
	.type		__unnamed_2,@object
	.size		__unnamed_2,(.L_2 - __unnamed_2)
__unnamed_2:
        /* <DEDUP_REMOVED lines=40> */
        /*04ee*/ 	.byte	0x3a, 0x3a, 0x43, 0x3c, 0x30, 0x3e, 0x3e, 0x3e, 0x3e, 0x5d, 0x00
.L_2:


//--------------------- .nv.shared._ZN7cutlass13device_kernelINS_4gemm6kernel13GemmUniversalIN4cute5tupleIJiiiiEEENS1_10collective13CollectiveMmaINS1_35MainloopSm100TmaUmmaWarpSpecializedILi8ELi2ELi4ENS5_IJNS4_1CILi2EEENSA_ILi1EEESC_EEEEENS5_IJNSA_ILi128EEENSA_ILi64EEESF_EEENS_10bfloat16_tENS5_IJlSC_lEEESI_SJ_NS4_8TiledMMAINS4_8MMA_AtomIJNS4_26SM100_MMA_F16BF16_2x1SM_SSISI_SI_fLi128ELi64ELNS4_4UMMA5MajorE0ELSO_0ELNSN_7ScaleInE0ELSP_0EEEEEENS4_6LayoutINS5_IJSC_SC_SC_EEENS5_IJNSA_ILi0EEESU_SU_EEEEENS5_IJNS4_10UnderscoreESX_SX_EEEEENS4_18SM100_TMA_2SM_LOADENS4_14ComposedLayoutINS4_7SwizzleILi3ELi4ELi3EEENS4_18smem_ptr_flag_bitsILi16EEENSS_INS5_IJNSA_ILi8EEESG_EEENS5_IJSG_SC_EEEEEEEvNS4_8identityES10_S1A_vS1B_EENS_8epilogue10collective18CollectiveEpilogueINS1D_23Sm100TmaWarpSpecializedILi3ELi2ELi16ELb1ELb0EEEJNS5_IJSG_SG_SF_EEENS5_IJNSS_ISG_SC_EENSS_INS5_IJNSA_ILi16EEESB_EEENS5_IJSC_NSA_ILi32EEEEEEEEEEESI_SJ_SI_SJ_NS1D_6fusion15FusionCallbacksIS1H_NS1Q_17LinearCombinationISI_fSI_fLNS_15FloatRoundStyleE2EEES1I_S1P_JEEENS4_5SM1004TMEM4LOAD26SM100_TMEM_LOAD_32dp32b16xENS4_13SM90_TMA_LOADENS11_INS12_ILi1ELi4ELi3EEES15_NSS_INS5_IJS16_S1K_EEENS5_IJS1K_SC_EEEEEEENS4_39AutoVectorizingCopyWithAssumedAlignmentILi128EEENS4_14SM90_TMA_STOREES25_S27_S27_EEEvvEEEEvNT_6ParamsE --------------------------
	.section	.nv.shared._ZN7cutlass13device_kernelINS_4gemm6kernel13GemmUniversalIN4cute5tupleIJiiiiEEENS1_10collective13CollectiveMmaINS1_35MainloopSm100TmaUmmaWarpSpecializedILi8ELi2ELi4ENS5_IJNS4_1CILi2EEENSA_ILi1EEESC_EEEEENS5_IJNSA_ILi128EEENSA_ILi64EEESF_EEENS_10bfloat16_tENS5_IJlSC_lEEESI_SJ_NS4_8TiledMMAINS4_8MMA_AtomIJNS4_26SM100_MMA_F16BF16_2x1SM_SSISI_SI_fLi128ELi64ELNS4_4UMMA5MajorE0ELSO_0ELNSN_7ScaleInE0ELSP_0EEEEEENS4_6LayoutINS5_IJSC_SC_SC_EEENS5_IJNSA_ILi0EEESU_SU_EEEEENS5_IJNS4_10UnderscoreESX_SX_EEEEENS4_18SM100_TMA_2SM_LOADENS4_14ComposedLayoutINS4_7SwizzleILi3ELi4ELi3EEENS4_18smem_ptr_flag_bitsILi16EEENSS_INS5_IJNSA_ILi8EEESG_EEENS5_IJSG_SC_EEEEEEEvNS4_8identityES10_S1A_vS1B_EENS_8epilogue10collective18CollectiveEpilogueINS1D_23Sm100TmaWarpSpecializedILi3ELi2ELi16ELb1ELb0EEEJNS5_IJSG_SG_SF_EEENS5_IJNSS_ISG_SC_EENSS_INS5_IJNSA_ILi16EEESB_EEENS5_IJSC_NSA_ILi32EEEEEEEEEEESI_SJ_SI_SJ_NS1D_6fusion15FusionCallbacksIS1H_NS1Q_17LinearCombinationISI_fSI_fLNS_15FloatRoundStyleE2EEES1I_S1P_JEEENS4_5SM1004TMEM4LOAD26SM100_TMEM_LOAD_32dp32b16xENS4_13SM90_TMA_LOADENS11_INS12_ILi1ELi4ELi3EEES15_NSS_INS5_IJS16_S1K_EEENS5_IJS1K_SC_EEEEEEENS4_39AutoVectorizingCopyWithAssumedAlignmentILi128EEENS4_14SM90_TMA_STOREES25_S27_S27_EEEvvEEEEvNT_6ParamsE,"aw",@nobits
	.sectionflags	@""
	.align	16
	.zero		1024


//--------------------- .nv.shared.reserved.0     --------------------------
	.section	.nv.shared.reserved.0,"aw",@nobits
	.weak		__nv_reservedSMEM_offset_0_alias
	.size		__nv_reservedSMEM_offset_0_alias, 0, 64
	.other		__nv_reservedSMEM_offset_0_alias,@"STO_CUDA_RESERVED_SHARED STV_DEFAULT"
__nv_reservedSMEM_offset_0_alias:
	.zero		0
.nv.shared.reserved.0:
	.zero		64
	.weak		__nv_reservedSMEM_tcgen05_partition
	.type		__nv_reservedSMEM_tcgen05_partition,@object
	.size		__nv_reservedSMEM_tcgen05_partition,(.L_0 - __nv_reservedSMEM_tcgen05_partition)
__nv_reservedSMEM_tcgen05_partition:
	.zero		32
.L_0:


//--------------------- .nv.global                --------------------------
	.section	.nv.global,"aw",@nobits
.nv.global:
	.type		_ZN40_INTERNAL_82530e9c_4_k_cu_ea66b852_330294cute1_E,@object
	.size		_ZN40_INTERNAL_82530e9c_4_k_cu_ea66b852_330294cute1_E,(_ZN40_INTERNAL_82530e9c_4_k_cu_ea66b852_330294cuda3std3__45__cpo6cbeginE - _ZN40_INTERNAL_82530e9c_4_k_cu_ea66b852_330294cute1_E)
_ZN40_INTERNAL_82530e9c_4_k_cu_ea66b852_330294cute1_E:
	.zero		1
	.type		_ZN40_INTERNAL_82530e9c_4_k_cu_ea66b852_330294cuda3std3__45__cpo6cbeginE,@object
	.size		_ZN40_INTERNAL_82530e9c_4_k_cu_ea66b852_330294cuda3std3__45__cpo6cbeginE,(_ZN40_INTERNAL_82530e9c_4_k_cu_ea66b852_330294cuda3std3__48in_placeE - _ZN40_INTERNAL_82530e9c_4_k_cu_ea66b852_330294cuda3std3__45__cpo6cbeginE)
_ZN40_INTERNAL_82530e9c_4_k_cu_ea66b852_330294cuda3std3__45__cpo6cbeginE:
	.zero		1
	.type		_ZN40_INTERNAL_82530e9c_4_k_cu_ea66b852_330294cuda3std3__48in_placeE,@object
	.size		_ZN40_INTERNAL_82530e9c_4_k_cu_ea66b852_330294cuda3std3__48in_placeE,(_ZN40_INTERNAL_82530e9c_4_k_cu_ea66b852_330294cuda3std6ranges3__45__cpo9iter_moveE - _ZN40_INTERNAL_82530e9c_4_k_cu_ea66b852_330294cuda3std3__48in_placeE)
_ZN40_INTERNAL_82530e9c_4_k_cu_ea66b852_330294cuda3std3__48in_placeE:
	.zero		1
	.type		_ZN40_INTERNAL_82530e9c_4_k_cu_ea66b852_330294cuda3std6ranges3__45__cpo9iter_moveE,@object
	.size		_ZN40_INTERNAL_82530e9c_4_k_cu_ea66b852_330294cuda3std6ranges3__45__cpo9iter_moveE,(_ZN40_INTERNAL_82530e9c_4_k_cu_ea66b852_330294cuda3std3__45__cpo5beginE - _ZN40_INTERNAL_82530e9c_4_k_cu_ea66b852_330294cuda3std6ranges3__45__cpo9iter_moveE)
_ZN40_INTERNAL_82530e9c_4_k_cu_ea66b852_330294cuda3std6ranges3__45__cpo9iter_moveE:
	.zero		1
	.type		_ZN40_INTERNAL_82530e9c_4_k_cu_ea66b852_330294cuda3std3__45__cpo5beginE,@object
	.size		_ZN40_INTERNAL_82530e9c_4_k_cu_ea66b852_330294cuda3std3__45__cpo5beginE,(_ZN40_INTERNAL_82530e9c_4_k_cu_ea66b852_330294cuda3std3__442_GLOBAL__N__82530e9c_4_k_cu_ea66b852_330296ignoreE - _ZN40_INTERNAL_82530e9c_4_k_cu_ea66b852_330294cuda3std3__45__cpo5beginE)
_ZN40_INTERNAL_82530e9c_4_k_cu_ea66b852_330294cuda3std3__45__cpo5beginE:
	.zero		1
	.type		_ZN40_INTERNAL_82530e9c_4_k_cu_ea66b852_330294cuda3std3__442_GLOBAL__N__82530e9c_4_k_cu_ea66b852_330296ignoreE,@object
	.size		_ZN40_INTERNAL_82530e9c_4_k_cu_ea66b852_330294cuda3std3__442_GLOBAL__N__82530e9c_4_k_cu_ea66b852_330296ignoreE,(_ZN40_INTERNAL_82530e9c_4_k_cu_ea66b852_330294cute7productE - _ZN40_INTERNAL_82530e9c_4_k_cu_ea66b852_330294cuda3std3__442_GLOBAL__N__82530e9c_4_k_cu_ea66b852_330296ignoreE)
_ZN40_INTERNAL_82530e9c_4_k_cu_ea66b852_330294cuda3std3__442_GLOBAL__N__82530e9c_4_k_cu_ea66b852_330296ignoreE:
	.zero		1
	.type		_ZN40_INTERNAL_82530e9c_4_k_cu_ea66b852_330294cute7productE,@object
	.size		_ZN40_INTERNAL_82530e9c_4_k_cu_ea66b852_330294cute7productE,(_ZN40_INTERNAL_82530e9c_4_k_cu_ea66b852_330294cuda3std3__45__cpo3endE - _ZN40_INTERNAL_82530e9c_4_k_cu_ea66b852_330294cute7productE)
_ZN40_INTERNAL_82530e9c_4_k_cu_ea66b852_330294cute7productE:
	.zero		1
	.type		_ZN40_INTERNAL_82530e9c_4_k_cu_ea66b852_330294cuda3std3__45__cpo3endE,@object
	.size		_ZN40_INTERNAL_82530e9c_4_k_cu_ea66b852_330294cuda3std3__45__cpo3endE,(_ZN40_INTERNAL_82530e9c_4_k_cu_ea66b852_330294cuda3std3__419piecewise_constructE - _ZN40_INTERNAL_82530e9c_4_k_cu_ea66b852_330294cuda3std3__45__cpo3endE)
_ZN40_INTERNAL_82530e9c_4_k_cu_ea66b852_330294cuda3std3__45__cpo3endE:
	.zero		1
	.type		_ZN40_INTERNAL_82530e9c_4_k_cu_ea66b852_330294cuda3std3__419piecewise_constructE,@object
	.size		_ZN40_INTERNAL_82530e9c_4_k_cu_ea66b852_330294cuda3std3__419piecewise_constructE,(_ZN40_INTERNAL_82530e9c_4_k_cu_ea66b852_330294cuda3std3__45__cpo4cendE - _ZN40_INTERNAL_82530e9c_4_k_cu_ea66b852_330294cuda3std3__419piecewise_constructE)
_ZN40_INTERNAL_82530e9c_4_k_cu_ea66b852_330294cuda3std3__419piecewise_constructE:
	.zero		1
	.type		_ZN40_INTERNAL_82530e9c_4_k_cu_ea66b852_330294cuda3std3__45__cpo4cendE,@object
	.size		_ZN40_INTERNAL_82530e9c_4_k_cu_ea66b852_330294cuda3std3__45__cpo4cendE,(_ZN40_INTERNAL_82530e9c_4_k_cu_ea66b852_330294cuda3std6ranges3__45__cpo4swapE - _ZN40_INTERNAL_82530e9c_4_k_cu_ea66b852_330294cuda3std3__45__cpo4cendE)
_ZN40_INTERNAL_82530e9c_4_k_cu_ea66b852_330294cuda3std3__45__cpo4cendE:
	.zero		1
	.type		_ZN40_INTERNAL_82530e9c_4_k_cu_ea66b852_330294cuda3std6ranges3__45__cpo4swapE,@object
	.size		_ZN40_INTERNAL_82530e9c_4_k_cu_ea66b852_330294cuda3std6ranges3__45__cpo4swapE,(.L_10 - _ZN40_INTERNAL_82530e9c_4_k_cu_ea66b852_330294cuda3std6ranges3__45__cpo4swapE)
_ZN40_INTERNAL_82530e9c_4_k_cu_ea66b852_330294cuda3std6ranges3__45__cpo4swapE:
	.zero		1
.L_10:


//--------------------- .nv.constant0._ZN7cutlass13device_kernelINS_4gemm6kernel13GemmUniversalIN4cute5tupleIJiiiiEEENS1_10collective13CollectiveMmaINS1_35MainloopSm100TmaUmmaWarpSpecializedILi8ELi2ELi4ENS5_IJNS4_1CILi2EEENSA_ILi1EEESC_EEEEENS5_IJNSA_ILi128EEENSA_ILi64EEESF_EEENS_10bfloat16_tENS5_IJlSC_lEEESI_SJ_NS4_8TiledMMAINS4_8MMA_AtomIJNS4_26SM100_MMA_F16BF16_2x1SM_SSISI_SI_fLi128ELi64ELNS4_4UMMA5MajorE0ELSO_0ELNSN_7ScaleInE0ELSP_0EEEEEENS4_6LayoutINS5_IJSC_SC_SC_EEENS5_IJNSA_ILi0EEESU_SU_EEEEENS5_IJNS4_10UnderscoreESX_SX_EEEEENS4_18SM100_TMA_2SM_LOADENS4_14ComposedLayoutINS4_7SwizzleILi3ELi4ELi3EEENS4_18smem_ptr_flag_bitsILi16EEENSS_INS5_IJNSA_ILi8EEESG_EEENS5_IJSG_SC_EEEEEEEvNS4_8identityES10_S1A_vS1B_EENS_8epilogue10collective18CollectiveEpilogueINS1D_23Sm100TmaWarpSpecializedILi3ELi2ELi16ELb1ELb0EEEJNS5_IJSG_SG_SF_EEENS5_IJNSS_ISG_SC_EENSS_INS5_IJNSA_ILi16EEESB_EEENS5_IJSC_NSA_ILi32EEEEEEEEEEESI_SJ_SI_SJ_NS1D_6fusion15FusionCallbacksIS1H_NS1Q_17LinearCombinationISI_fSI_fLNS_15FloatRoundStyleE2EEES1I_S1P_JEEENS4_5SM1004TMEM4LOAD26SM100_TMEM_LOAD_32dp32b16xENS4_13SM90_TMA_LOADENS11_INS12_ILi1ELi4ELi3EEES15_NSS_INS5_IJS16_S1K_EEENS5_IJS1K_SC_EEEEEEENS4_39AutoVectorizingCopyWithAssumedAlignmentILi128EEENS4_14SM90_TMA_STOREES25_S27_S27_EEEvvEEEEvNT_6ParamsE --------------------------
	.section	.nv.constant0._ZN7cutlass13device_kernelINS_4gemm6kernel13GemmUniversalIN4cute5tupleIJiiiiEEENS1_10collective13CollectiveMmaINS1_35MainloopSm100TmaUmmaWarpSpecializedILi8ELi2ELi4ENS5_IJNS4_1CILi2EEENSA_ILi1EEESC_EEEEENS5_IJNSA_ILi128EEENSA_ILi64EEESF_EEENS_10bfloat16_tENS5_IJlSC_lEEESI_SJ_NS4_8TiledMMAINS4_8MMA_AtomIJNS4_26SM100_MMA_F16BF16_2x1SM_SSISI_SI_fLi128ELi64ELNS4_4UMMA5MajorE0ELSO_0ELNSN_7ScaleInE0ELSP_0EEEEEENS4_6LayoutINS5_IJSC_SC_SC_EEENS5_IJNSA_ILi0EEESU_SU_EEEEENS5_IJNS4_10UnderscoreESX_SX_EEEEENS4_18SM100_TMA_2SM_LOADENS4_14ComposedLayoutINS4_7SwizzleILi3ELi4ELi3EEENS4_18smem_ptr_flag_bitsILi16EEENSS_INS5_IJNSA_ILi8EEESG_EEENS5_IJSG_SC_EEEEEEEvNS4_8identityES10_S1A_vS1B_EENS_8epilogue10collective18CollectiveEpilogueINS1D_23Sm100TmaWarpSpecializedILi3ELi2ELi16ELb1ELb0EEEJNS5_IJSG_SG_SF_EEENS5_IJNSS_ISG_SC_EENSS_INS5_IJNSA_ILi16EEESB_EEENS5_IJSC_NSA_ILi32EEEEEEEEEEESI_SJ_SI_SJ_NS1D_6fusion15FusionCallbacksIS1H_NS1Q_17LinearCombinationISI_fSI_fLNS_15FloatRoundStyleE2EEES1I_S1P_JEEENS4_5SM1004TMEM4LOAD26SM100_TMEM_LOAD_32dp32b16xENS4_13SM90_TMA_LOADENS11_INS12_ILi1ELi4ELi3EEES15_NSS_INS5_IJS16_S1K_EEENS5_IJS1K_SC_EEEEEEENS4_39AutoVectorizingCopyWithAssumedAlignmentILi128EEENS4_14SM90_TMA_STOREES25_S27_S27_EEEvvEEEEvNT_6ParamsE,"a",@progbits
	.sectionflags	@""
	.align	4
.nv.constant0._ZN7cutlass13device_kernelINS_4gemm6kernel13GemmUniversalIN4cute5tupleIJiiiiEEENS1_10collective13CollectiveMmaINS1_35MainloopSm100TmaUmmaWarpSpecializedILi8ELi2ELi4ENS5_IJNS4_1CILi2EEENSA_ILi1EEESC_EEEEENS5_IJNSA_ILi128EEENSA_ILi64EEESF_EEENS_10bfloat16_tENS5_IJlSC_lEEESI_SJ_NS4_8TiledMMAINS4_8MMA_AtomIJNS4_26SM100_MMA_F16BF16_2x1SM_SSISI_SI_fLi128ELi64ELNS4_4UMMA5MajorE0ELSO_0ELNSN_7ScaleInE0ELSP_0EEEEEENS4_6LayoutINS5_IJSC_SC_SC_EEENS5_IJNSA_ILi0EEESU_SU_EEEEENS5_IJNS4_10UnderscoreESX_SX_EEEEENS4_18SM100_TMA_2SM_LOADENS4_14ComposedLayoutINS4_7SwizzleILi3ELi4ELi3EEENS4_18smem_ptr_flag_bitsILi16EEENSS_INS5_IJNSA_ILi8EEESG_EEENS5_IJSG_SC_EEEEEEEvNS4_8identityES10_S1A_vS1B_EENS_8epilogue10collective18CollectiveEpilogueINS1D_23Sm100TmaWarpSpecializedILi3ELi2ELi16ELb1ELb0EEEJNS5_IJSG_SG_SF_EEENS5_IJNSS_ISG_SC_EENSS_INS5_IJNSA_ILi16EEESB_EEENS5_IJSC_NSA_ILi32EEEEEEEEEEESI_SJ_SI_SJ_NS1D_6fusion15FusionCallbacksIS1H_NS1Q_17LinearCombinationISI_fSI_fLNS_15FloatRoundStyleE2EEES1I_S1P_JEEENS4_5SM1004TMEM4LOAD26SM100_TMEM_LOAD_32dp32b16xENS4_13SM90_TMA_LOADENS11_INS12_ILi1ELi4ELi3EEES15_NSS_INS5_IJS16_S1K_EEENS5_IJS1K_SC_EEEEEEENS4_39AutoVectorizingCopyWithAssumedAlignmentILi128EEENS4_14SM90_TMA_STOREES25_S27_S27_EEEvvEEEEvNT_6ParamsE:
	.zero		2944


//--------------------- SYMBOLS --------------------------

	.type		.nv.reservedSmem.offset0,@object
	.size		.nv.reservedSmem.offset0,0x4
	.type		.nv.reservedSmem.cap,@object
	.size		.nv.reservedSmem.cap,0x4
	.type		__assertfail,@function
